	.version 1.4
	.target sm_11, map_f64_to_f32
	// compiled with C:\Program Files\NVIDIA GPU Computing Toolkit\CUDA\v3.2\\bin/../open64/lib//be.exe
	// nvopencc 3.2 built on 2010-11-04

	//-----------------------------------------------------------
	// Compiling C:/Users/neuron/AppData/Local/Temp/tmpxft_000015f0_00000000-11_MatrixInversion_main.cpp3.i (C:/Users/neuron/AppData/Local/Temp/ccBI#.a04308)
	//-----------------------------------------------------------

	//-----------------------------------------------------------
	// Options:
	//-----------------------------------------------------------
	//  Target:ptx, ISA:sm_11, Endian:little, Pointer Size:64
	//  -O3	(Optimization level)
	//  -g0	(Debug level)
	//  -m2	(Report advisories)
	//-----------------------------------------------------------

	.file	1	"C:/Users/neuron/AppData/Local/Temp/tmpxft_000015f0_00000000-10_MatrixInversion_main.cudafe2.gpu"
	.file	2	"d:/Work/MatrixInversion/MatrixInversion_main.cu"
	.file	3	"C:\Program Files (x86)\Microsoft Visual Studio 9.0\VC\include\crtdefs.h"
	.file	4	"C:\Program Files\NVIDIA GPU Computing Toolkit\CUDA\v3.2\include\crt/device_runtime.h"
	.file	5	"C:\Program Files\NVIDIA GPU Computing Toolkit\CUDA\v3.2\include\host_defines.h"
	.file	6	"C:\Program Files\NVIDIA GPU Computing Toolkit\CUDA\v3.2\include\builtin_types.h"
	.file	7	"c:\program files\nvidia gpu computing toolkit\cuda\v3.2\include\device_types.h"
	.file	8	"c:\program files\nvidia gpu computing toolkit\cuda\v3.2\include\driver_types.h"
	.file	9	"c:\program files\nvidia gpu computing toolkit\cuda\v3.2\include\surface_types.h"
	.file	10	"c:\program files\nvidia gpu computing toolkit\cuda\v3.2\include\texture_types.h"
	.file	11	"c:\program files\nvidia gpu computing toolkit\cuda\v3.2\include\vector_types.h"
	.file	12	"c:\program files\nvidia gpu computing toolkit\cuda\v3.2\include\builtin_types.h"
	.file	13	"c:\program files\nvidia gpu computing toolkit\cuda\v3.2\include\host_defines.h"
	.file	14	"C:\Program Files\NVIDIA GPU Computing Toolkit\CUDA\v3.2\include\device_launch_parameters.h"
	.file	15	"c:\program files\nvidia gpu computing toolkit\cuda\v3.2\include\crt\storage_class.h"
	.file	16	"C:\Program Files (x86)\Microsoft Visual Studio 9.0\VC\include\time.h"
	.file	17	"C:\Program Files\NVIDIA GPU Computing Toolkit\CUDA\v3.2\include\common_functions.h"
	.file	18	"c:\program files\nvidia gpu computing toolkit\cuda\v3.2\include\math_functions.h"
	.file	19	"c:\program files\nvidia gpu computing toolkit\cuda\v3.2\include\math_constants.h"
	.file	20	"c:\program files\nvidia gpu computing toolkit\cuda\v3.2\include\device_functions.h"
	.file	21	"c:\program files\nvidia gpu computing toolkit\cuda\v3.2\include\sm_11_atomic_functions.h"
	.file	22	"c:\program files\nvidia gpu computing toolkit\cuda\v3.2\include\sm_12_atomic_functions.h"
	.file	23	"c:\program files\nvidia gpu computing toolkit\cuda\v3.2\include\sm_13_double_functions.h"
	.file	24	"c:\program files\nvidia gpu computing toolkit\cuda\v3.2\include\sm_20_atomic_functions.h"
	.file	25	"c:\program files\nvidia gpu computing toolkit\cuda\v3.2\include\sm_20_intrinsics.h"
	.file	26	"c:\program files\nvidia gpu computing toolkit\cuda\v3.2\include\surface_functions.h"
	.file	27	"c:\program files\nvidia gpu computing toolkit\cuda\v3.2\include\texture_fetch_functions.h"
	.file	28	"c:\program files\nvidia gpu computing toolkit\cuda\v3.2\include\math_functions_dbl_ptx1.h"

	.extern	.shared .align 4 .b8 data1[];

	.entry _Z16MatVecMulComplexPK7complexiiPS_S2_ (
		.param .u64 __cudaparm__Z16MatVecMulComplexPK7complexiiPS_S2__Y,
		.param .s32 __cudaparm__Z16MatVecMulComplexPK7complexiiPS_S2__N,
		.param .s32 __cudaparm__Z16MatVecMulComplexPK7complexiiPS_S2__p,
		.param .u64 __cudaparm__Z16MatVecMulComplexPK7complexiiPS_S2__c,
		.param .u64 __cudaparm__Z16MatVecMulComplexPK7complexiiPS_S2__L)
	{
	.reg .u16 %rh<6>;
	.reg .u32 %r<37>;
	.reg .u64 %rd<35>;
	.reg .f32 %f<67>;
	.reg .pred %p<11>;
	.loc	2	297	0
$LDWbegin__Z16MatVecMulComplexPK7complexiiPS_S2_:
	mov.u64 	%rd1, data1;
	.loc	2	307	0
	cvt.u32.u16 	%r1, %tid.x;
	cvt.u64.u32 	%rd2, %r1;
	mul.wide.u32 	%rd3, %r1, 4;
	add.u64 	%rd4, %rd3, %rd1;
	mov.f32 	%f1, 0f00000000;     	// 0
	st.shared.f32 	[%rd4+0], %f1;
	.loc	2	308	0
	cvt.u64.u16 	%rd5, %ntid.x;
	mul.lo.u64 	%rd6, %rd5, 4;
	add.u64 	%rd7, %rd1, %rd6;
	add.u64 	%rd8, %rd3, %rd7;
	mov.f32 	%f2, 0f00000000;     	// 0
	st.shared.f32 	[%rd8+0], %f2;
	.loc	2	24	0
	ld.param.u32 	%r2, [__cudaparm__Z16MatVecMulComplexPK7complexiiPS_S2__p];
	mov.u32 	%r3, 0;
	setp.le.s32 	%p1, %r2, %r3;
	@%p1 bra 	$Lt_0_10754;
	ld.param.u32 	%r2, [__cudaparm__Z16MatVecMulComplexPK7complexiiPS_S2__p];
	mov.s32 	%r4, %r2;
	cvt.u32.u64 	%r5, %rd5;
	mov.u16 	%rh1, %ctaid.y;
	mov.u16 	%rh2, %ntid.y;
	mul.wide.u16 	%r6, %rh1, %rh2;
	cvt.u32.u16 	%r7, %nctaid.x;
	mul.lo.u32 	%r8, %r7, %r2;
	cvt.u32.u16 	%r9, %tid.y;
	add.u32 	%r10, %r9, %r6;
	mul.lo.u32 	%r11, %r8, %r5;
	cvt.u32.u16 	%r12, %ctaid.x;
	mul.lo.u32 	%r13, %r12, %r5;
	add.u32 	%r14, %r1, %r13;
	mul.lo.u32 	%r15, %r11, %r10;
	add.u32 	%r16, %r14, %r15;
	mul.lo.u32 	%r17, %r5, %r7;
	cvt.s64.u32 	%rd9, %r17;
	mul.wide.u32 	%rd10, %r17, 8;
	ld.param.u64 	%rd11, [__cudaparm__Z16MatVecMulComplexPK7complexiiPS_S2__Y];
	cvt.s64.s32 	%rd12, %r14;
	mul.wide.s32 	%rd13, %r14, 8;
	add.u64 	%rd14, %rd11, %rd13;
	cvt.s64.s32 	%rd15, %r16;
	mul.wide.s32 	%rd16, %r16, 8;
	add.u64 	%rd17, %rd11, %rd16;
	mov.s32 	%r18, 0;
	mov.s32 	%r19, %r4;
$Lt_0_6658:
 //<loop> Loop body line 24, nesting depth: 1, estimated iterations: unknown
	.loc	2	312	0
	ld.shared.f32 	%f3, [%rd4+0];
	ld.global.v2.f32 	{%f4,%f5}, [%rd14+0];
	ld.global.v2.f32 	{%f6,%f7}, [%rd17+0];
	mad.f32 	%f8, %f4, %f6, %f3;
	mad.f32 	%f9, %f5, %f7, %f8;
	st.shared.f32 	[%rd4+0], %f9;
	.loc	2	313	0
	ld.shared.f32 	%f10, [%rd8+0];
	ld.global.v2.f32 	{%f11,%f12}, [%rd14+0];
	ld.global.v2.f32 	{%f13,%f14}, [%rd17+0];
	mad.f32 	%f15, %f11, %f14, %f10;
	mul.f32 	%f16, %f13, %f12;
	sub.f32 	%f17, %f15, %f16;
	st.shared.f32 	[%rd8+0], %f17;
	add.s32 	%r18, %r18, 1;
	add.u64 	%rd17, %rd17, %rd10;
	add.u64 	%rd14, %rd14, %rd10;
	.loc	2	24	0
	ld.param.u32 	%r2, [__cudaparm__Z16MatVecMulComplexPK7complexiiPS_S2__p];
	.loc	2	313	0
	setp.ne.s32 	%p2, %r18, %r2;
	@%p2 bra 	$Lt_0_6658;
	bra.uni 	$Lt_0_6146;
$Lt_0_10754:
	cvt.u32.u64 	%r5, %rd5;
$Lt_0_6146:
	.loc	2	315	0
	bar.sync 	0;
	.loc	2	318	0
	shr.u32 	%r20, %r5, 1;
	mov.s32 	%r21, %r20;
	mov.u32 	%r22, 32;
	setp.le.s32 	%p3, %r20, %r22;
	@%p3 bra 	$Lt_0_7170;
$Lt_0_7682:
 //<loop> Loop body line 318
	setp.le.u32 	%p4, %r21, %r1;
	@%p4 bra 	$Lt_0_7938;
 //<loop> Part of loop body line 318, head labeled $Lt_0_7682
	.loc	2	322	0
	add.u32 	%r23, %r21, %r1;
	cvt.s64.s32 	%rd18, %r23;
	mul.wide.s32 	%rd19, %r23, 4;
	ld.shared.f32 	%f18, [%rd4+0];
	add.u64 	%rd20, %rd19, %rd1;
	ld.shared.f32 	%f19, [%rd20+0];
	add.f32 	%f20, %f18, %f19;
	st.shared.f32 	[%rd4+0], %f20;
	.loc	2	323	0
	ld.shared.f32 	%f21, [%rd8+0];
	add.u64 	%rd21, %rd7, %rd19;
	ld.shared.f32 	%f22, [%rd21+0];
	add.f32 	%f23, %f21, %f22;
	st.shared.f32 	[%rd8+0], %f23;
$Lt_0_7938:
 //<loop> Part of loop body line 318, head labeled $Lt_0_7682
	.loc	2	326	0
	bar.sync 	0;
	.loc	2	318	0
	shr.s32 	%r21, %r21, 1;
	mov.u32 	%r24, 32;
	setp.gt.s32 	%p5, %r21, %r24;
	@%p5 bra 	$Lt_0_7682;
$Lt_0_7170:
	mov.u32 	%r25, 31;
	setp.gt.u32 	%p6, %r1, %r25;
	@%p6 bra 	$Lt_0_8706;
	.loc	2	330	0
	ld.shared.f32 	%f24, [%rd4+0];
	ld.shared.f32 	%f25, [%rd4+128];
	add.f32 	%f26, %f24, %f25;
	st.shared.f32 	[%rd4+0], %f26;
	.loc	2	331	0
	ld.shared.f32 	%f27, [%rd8+0];
	ld.shared.f32 	%f28, [%rd8+128];
	add.f32 	%f29, %f27, %f28;
	st.shared.f32 	[%rd8+0], %f29;
	.loc	2	332	0
	ld.shared.f32 	%f30, [%rd4+0];
	ld.shared.f32 	%f31, [%rd4+64];
	add.f32 	%f32, %f30, %f31;
	st.shared.f32 	[%rd4+0], %f32;
	.loc	2	333	0
	ld.shared.f32 	%f33, [%rd8+0];
	ld.shared.f32 	%f34, [%rd8+64];
	add.f32 	%f35, %f33, %f34;
	st.shared.f32 	[%rd8+0], %f35;
	.loc	2	334	0
	ld.shared.f32 	%f36, [%rd4+0];
	ld.shared.f32 	%f37, [%rd4+32];
	add.f32 	%f38, %f36, %f37;
	st.shared.f32 	[%rd4+0], %f38;
	.loc	2	335	0
	ld.shared.f32 	%f39, [%rd8+0];
	ld.shared.f32 	%f40, [%rd8+32];
	add.f32 	%f41, %f39, %f40;
	st.shared.f32 	[%rd8+0], %f41;
	.loc	2	336	0
	ld.shared.f32 	%f42, [%rd4+0];
	ld.shared.f32 	%f43, [%rd4+16];
	add.f32 	%f44, %f42, %f43;
	st.shared.f32 	[%rd4+0], %f44;
	.loc	2	337	0
	ld.shared.f32 	%f45, [%rd8+0];
	ld.shared.f32 	%f46, [%rd8+16];
	add.f32 	%f47, %f45, %f46;
	st.shared.f32 	[%rd8+0], %f47;
	.loc	2	338	0
	ld.shared.f32 	%f48, [%rd4+0];
	ld.shared.f32 	%f49, [%rd4+8];
	add.f32 	%f50, %f48, %f49;
	st.shared.f32 	[%rd4+0], %f50;
	.loc	2	339	0
	ld.shared.f32 	%f51, [%rd8+0];
	ld.shared.f32 	%f52, [%rd8+8];
	add.f32 	%f53, %f51, %f52;
	st.shared.f32 	[%rd8+0], %f53;
	.loc	2	340	0
	ld.shared.f32 	%f54, [%rd4+0];
	ld.shared.f32 	%f55, [%rd4+4];
	add.f32 	%f56, %f54, %f55;
	st.shared.f32 	[%rd4+0], %f56;
	.loc	2	341	0
	ld.shared.f32 	%f57, [%rd8+0];
	ld.shared.f32 	%f58, [%rd8+4];
	add.f32 	%f59, %f57, %f58;
	st.shared.f32 	[%rd8+0], %f59;
$Lt_0_8706:
	mov.u32 	%r26, 0;
	setp.ne.u32 	%p7, %r1, %r26;
	@%p7 bra 	$Lt_0_10242;
	mov.u16 	%rh3, %ctaid.y;
	mov.u16 	%rh4, %ntid.y;
	mul.wide.u16 	%r27, %rh3, %rh4;
	cvt.u32.u16 	%r28, %tid.y;
	add.u32 	%r29, %r28, %r27;
	cvt.u32.u16 	%r30, %nctaid.x;
	mul.lo.u32 	%r31, %r30, %r29;
	cvt.u32.u16 	%r32, %ctaid.x;
	add.u32 	%r33, %r32, %r31;
	mov.u32 	%r34, 0;
	setp.ne.s32 	%p8, %r33, %r34;
	.loc	2	348	0
	ld.shared.f32 	%f60, [%rd4+0];
	.loc	2	341	0
	@%p8 bra 	$Lt_0_9730;
	.loc	2	348	0
	ld.shared.f32 	%f60, [%rd4+0];
	sqrt.approx.f32 	%f61, %f60;
	cvt.s64.s32 	%rd22, %r33;
	rcp.approx.f32 	%f62, %f61;
	mul.wide.s32 	%rd23, %r33, 8;
	ld.param.u64 	%rd24, [__cudaparm__Z16MatVecMulComplexPK7complexiiPS_S2__L];
	add.u64 	%rd25, %rd24, %rd23;
	.loc	2	349	0
	mov.f32 	%f63, 0f00000000;    	// 0
	st.global.v2.f32 	[%rd25+0], {%f62,%f63};
	.loc	2	350	0
	ld.param.u64 	%rd26, [__cudaparm__Z16MatVecMulComplexPK7complexiiPS_S2__c];
	add.u64 	%rd27, %rd26, %rd23;
	.loc	2	351	0
	mov.f32 	%f64, 0f00000000;    	// 0
	st.global.v2.f32 	[%rd27+0], {%f62,%f64};
$Lt_0_9730:
	mov.u32 	%r35, 0;
	setp.eq.s32 	%p9, %r33, %r35;
	@%p9 bra 	$Lt_0_10242;
	.loc	2	362	0
	cvt.s64.s32 	%rd28, %r33;
	mul.wide.s32 	%rd29, %r33, 8;
	ld.param.u64 	%rd30, [__cudaparm__Z16MatVecMulComplexPK7complexiiPS_S2__c];
	add.u64 	%rd31, %rd30, %rd29;
	ld.shared.f32 	%f65, [%rd8+0];
	.loc	2	348	0
	ld.shared.f32 	%f60, [%rd4+0];
	st.global.v2.f32 	[%rd31+0], {%f60,%f65};
	.loc	2	364	0
	ld.param.u64 	%rd32, [__cudaparm__Z16MatVecMulComplexPK7complexiiPS_S2__L];
	add.u64 	%rd33, %rd32, %rd29;
	st.global.v2.f32 	[%rd33+0], {%f60,%f65};
$Lt_0_10242:
$Lt_0_9218:
	.loc	2	367	0
	exit;
$LDWend__Z16MatVecMulComplexPK7complexiiPS_S2_:
	} // _Z16MatVecMulComplexPK7complexiiPS_S2_

	.entry _Z17sumMatrixRowShortPK7complexiPS_ (
		.param .u64 __cudaparm__Z17sumMatrixRowShortPK7complexiPS__Matr,
		.param .s32 __cudaparm__Z17sumMatrixRowShortPK7complexiPS__lead,
		.param .u64 __cudaparm__Z17sumMatrixRowShortPK7complexiPS__vec)
	{
	.reg .u32 %r<10>;
	.reg .u64 %rd<10>;
	.reg .f32 %f<6>;
	.reg .pred %p<4>;
	.loc	2	372	0
$LDWbegin__Z17sumMatrixRowShortPK7complexiPS_:
	cvt.u32.u16 	%r1, %tid.y;
	ld.param.u32 	%r2, [__cudaparm__Z17sumMatrixRowShortPK7complexiPS__lead];
	mov.u32 	%r3, 0;
	setp.le.s32 	%p1, %r2, %r3;
	@%p1 bra 	$Lt_1_2306;
	ld.param.u32 	%r2, [__cudaparm__Z17sumMatrixRowShortPK7complexiPS__lead];
	mov.s32 	%r4, %r2;
	mul.lo.u32 	%r5, %r1, %r2;
	mov.s32 	%r6, %r5;
	add.s32 	%r7, %r5, %r2;
	ld.param.u64 	%rd1, [__cudaparm__Z17sumMatrixRowShortPK7complexiPS__Matr];
	cvt.s64.s32 	%rd2, %r5;
	mul.wide.s32 	%rd3, %r5, 8;
	add.u64 	%rd4, %rd1, %rd3;
	mov.f32 	%f1, 0f00000000;     	// 0
	mov.f32 	%f2, 0f00000000;     	// 0
	mov.s32 	%r8, %r4;
$Lt_1_1794:
 //<loop> Loop body line 372, nesting depth: 1, estimated iterations: unknown
	ld.global.v2.f32 	{%f3,%f4}, [%rd4+0];
	.loc	2	378	0
	add.f32 	%f2, %f3, %f2;
	add.f32 	%f1, %f4, %f1;
	add.s32 	%r6, %r6, 1;
	add.u64 	%rd4, %rd4, 8;
	setp.ne.s32 	%p2, %r6, %r7;
	@%p2 bra 	$Lt_1_1794;
	bra.uni 	$Lt_1_1282;
$Lt_1_2306:
	mov.f32 	%f1, 0f00000000;     	// 0
	mov.f32 	%f2, 0f00000000;     	// 0
$Lt_1_1282:
	.loc	2	379	0
	ld.param.u64 	%rd5, [__cudaparm__Z17sumMatrixRowShortPK7complexiPS__vec];
	cvt.u64.u32 	%rd6, %r1;
	mul.wide.u32 	%rd7, %r1, 8;
	add.u64 	%rd8, %rd5, %rd7;
	st.global.v2.f32 	[%rd8+0], {%f2,%f1};
	.loc	2	380	0
	exit;
$LDWend__Z17sumMatrixRowShortPK7complexiPS_:
	} // _Z17sumMatrixRowShortPK7complexiPS_

	.entry _Z17sumMatrixColShortPK7complexiPS_ (
		.param .u64 __cudaparm__Z17sumMatrixColShortPK7complexiPS__Matr,
		.param .s32 __cudaparm__Z17sumMatrixColShortPK7complexiPS__lead,
		.param .u64 __cudaparm__Z17sumMatrixColShortPK7complexiPS__vec)
	{
	.reg .u32 %r<10>;
	.reg .u64 %rd<10>;
	.reg .f32 %f<6>;
	.reg .pred %p<4>;
	.loc	2	383	0
$LDWbegin__Z17sumMatrixColShortPK7complexiPS_:
	cvt.s32.u16 	%r1, %tid.x;
	ld.param.s32 	%r2, [__cudaparm__Z17sumMatrixColShortPK7complexiPS__lead];
	mov.u32 	%r3, 0;
	setp.le.s32 	%p1, %r2, %r3;
	@%p1 bra 	$Lt_2_2306;
	ld.param.s32 	%r2, [__cudaparm__Z17sumMatrixColShortPK7complexiPS__lead];
	mov.s32 	%r4, %r2;
	mov.s32 	%r5, %r1;
	cvt.u32.u16 	%r6, %ntid.x;
	ld.param.u64 	%rd1, [__cudaparm__Z17sumMatrixColShortPK7complexiPS__Matr];
	mov.s32 	%r7, 0;
	mov.f32 	%f1, 0f00000000;     	// 0
	mov.f32 	%f2, 0f00000000;     	// 0
	mov.s32 	%r8, %r4;
$Lt_2_1794:
 //<loop> Loop body line 383, nesting depth: 1, estimated iterations: unknown
	.loc	2	390	0
	cvt.u64.u32 	%rd2, %r5;
	mul.wide.u32 	%rd3, %r5, 8;
	.loc	2	383	0
	ld.param.u64 	%rd1, [__cudaparm__Z17sumMatrixColShortPK7complexiPS__Matr];
	.loc	2	390	0
	add.u64 	%rd4, %rd1, %rd3;
	ld.global.v2.f32 	{%f3,%f4}, [%rd4+0];
	add.f32 	%f2, %f3, %f2;
	add.f32 	%f1, %f4, %f1;
	add.s32 	%r7, %r7, 1;
	add.u32 	%r5, %r5, %r6;
	.loc	2	383	0
	ld.param.s32 	%r2, [__cudaparm__Z17sumMatrixColShortPK7complexiPS__lead];
	.loc	2	390	0
	setp.ne.s32 	%p2, %r2, %r7;
	@%p2 bra 	$Lt_2_1794;
	bra.uni 	$Lt_2_1282;
$Lt_2_2306:
	mov.f32 	%f1, 0f00000000;     	// 0
	mov.f32 	%f2, 0f00000000;     	// 0
$Lt_2_1282:
	.loc	2	391	0
	ld.param.u64 	%rd5, [__cudaparm__Z17sumMatrixColShortPK7complexiPS__vec];
	cvt.s64.s32 	%rd6, %r1;
	mul.wide.s32 	%rd7, %r1, 8;
	add.u64 	%rd8, %rd5, %rd7;
	st.global.v2.f32 	[%rd8+0], {%f2,%f1};
	.loc	2	392	0
	exit;
$LDWend__Z17sumMatrixColShortPK7complexiPS_:
	} // _Z17sumMatrixColShortPK7complexiPS_

	.entry _Z16subMatrixVecScalP7complexS0_S0_ii (
		.param .u64 __cudaparm__Z16subMatrixVecScalP7complexS0_S0_ii_Y,
		.param .u64 __cudaparm__Z16subMatrixVecScalP7complexS0_S0_ii_c,
		.param .u64 __cudaparm__Z16subMatrixVecScalP7complexS0_S0_ii_L,
		.param .s32 __cudaparm__Z16subMatrixVecScalP7complexS0_S0_ii_p,
		.param .s32 __cudaparm__Z16subMatrixVecScalP7complexS0_S0_ii_k)
	{
	.reg .u16 %rh<6>;
	.reg .u32 %r<26>;
	.reg .u64 %rd<15>;
	.reg .f32 %f<23>;
	.reg .pred %p<5>;
	.shared .align 8 .b8 __cuda_local_var_86476_33_non_const_cc[8];
	.shared .f32 __cuda_local_var_86477_31_non_const_cc0;
	.shared .align 8 .b8 __cuda_local_var_86478_33_non_const_c2[8];
	.loc	2	397	0
$LDWbegin__Z16subMatrixVecScalP7complexS0_S0_ii:
	cvt.u32.u16 	%r1, %tid.y;
	cvt.u32.u16 	%r2, %tid.x;
	add.u32 	%r3, %r1, %r2;
	mov.u32 	%r4, 0;
	setp.ne.s32 	%p1, %r3, %r4;
	@%p1 bra 	$Lt_3_2050;
	.loc	2	406	0
	ld.param.u64 	%rd1, [__cudaparm__Z16subMatrixVecScalP7complexS0_S0_ii_c];
	mov.u16 	%rh1, %ctaid.y;
	mov.u16 	%rh2, %ntid.y;
	mul.wide.u16 	%r5, %rh1, %rh2;
	add.u32 	%r6, %r1, %r5;
	cvt.s64.s32 	%rd2, %r6;
	mul.wide.s32 	%rd3, %r6, 8;
	add.u64 	%rd4, %rd1, %rd3;
	ld.global.v2.f32 	{%f1,%f2}, [%rd4+8];
	st.shared.f32 	[__cuda_local_var_86476_33_non_const_cc+0], %f1;
	st.shared.f32 	[__cuda_local_var_86476_33_non_const_cc+4], %f2;
	.loc	2	407	0
	ld.global.f32 	%f3, [%rd1+0];
	st.shared.f32 	[__cuda_local_var_86477_31_non_const_cc0], %f3;
	.loc	2	408	0
	mul.f32 	%f4, %f3, %f3;
	mul.f32 	%f5, %f4, %f1;
	neg.f32 	%f6, %f5;
	st.shared.f32 	[__cuda_local_var_86478_33_non_const_c2+0], %f6;
	mul.f32 	%f7, %f4, %f2;
	neg.f32 	%f8, %f7;
	st.shared.f32 	[__cuda_local_var_86478_33_non_const_c2+4], %f8;
$Lt_3_2050:
	.loc	2	410	0
	bar.sync 	0;
	ld.param.u32 	%r7, [__cudaparm__Z16subMatrixVecScalP7complexS0_S0_ii_p];
	mov.u32 	%r8, 0;
	setp.le.s32 	%p2, %r7, %r8;
	@%p2 bra 	$Lt_3_2562;
	ld.param.u32 	%r7, [__cudaparm__Z16subMatrixVecScalP7complexS0_S0_ii_p];
	mov.s32 	%r9, %r7;
	cvt.u32.u16 	%r10, %ntid.x;
	cvt.u32.u16 	%r11, %ctaid.x;
	mul.lo.u32 	%r12, %r11, %r10;
	mov.u16 	%rh3, %ctaid.y;
	mov.u16 	%rh4, %ntid.y;
	mul.wide.u16 	%r13, %rh3, %rh4;
	cvt.u32.u16 	%r14, %nctaid.x;
	mul.lo.u32 	%r15, %r14, %r7;
	add.u32 	%r16, %r12, %r2;
	add.u32 	%r17, %r13, %r1;
	mul.lo.u32 	%r18, %r15, %r10;
	add.u32 	%r19, %r17, 1;
	mul.lo.u32 	%r20, %r14, %r10;
	cvt.s64.u32 	%rd5, %r20;
	mul.wide.u32 	%rd6, %r20, 8;
	ld.param.u64 	%rd7, [__cudaparm__Z16subMatrixVecScalP7complexS0_S0_ii_Y];
	cvt.s64.s32 	%rd8, %r16;
	mul.wide.s32 	%rd9, %r16, 8;
	add.u64 	%rd10, %rd7, %rd9;
	mul.lo.u32 	%r21, %r18, %r19;
	add.s32 	%r22, %r16, %r21;
	cvt.s64.s32 	%rd11, %r22;
	mul.wide.s32 	%rd12, %r22, 8;
	add.u64 	%rd13, %rd7, %rd12;
	ld.shared.f32 	%f9, [__cuda_local_var_86478_33_non_const_c2+4];
	ld.shared.f32 	%f10, [__cuda_local_var_86478_33_non_const_c2+0];
	mov.s32 	%r23, 0;
	mov.s32 	%r24, %r9;
$Lt_3_3074:
 //<loop> Loop body line 410, nesting depth: 1, estimated iterations: unknown
	ld.global.v2.f32 	{%f11,%f12}, [%rd10+0];
	ld.global.v2.f32 	{%f13,%f14}, [%rd13+0];
	ld.shared.f32 	%f10, [__cuda_local_var_86478_33_non_const_c2+0];
	.loc	2	419	0
	mul.f32 	%f15, %f12, %f10;
	.loc	2	410	0
	ld.shared.f32 	%f9, [__cuda_local_var_86478_33_non_const_c2+4];
	.loc	2	419	0
	mad.f32 	%f16, %f11, %f9, %f15;
	add.f32 	%f17, %f14, %f16;
	mul.f32 	%f18, %f12, %f9;
	mul.f32 	%f19, %f11, %f10;
	sub.f32 	%f20, %f19, %f18;
	add.f32 	%f21, %f13, %f20;
	st.global.v2.f32 	[%rd13+0], {%f21,%f17};
	add.s32 	%r23, %r23, 1;
	add.u64 	%rd13, %rd13, %rd6;
	add.u64 	%rd10, %rd10, %rd6;
	.loc	2	410	0
	ld.param.u32 	%r7, [__cudaparm__Z16subMatrixVecScalP7complexS0_S0_ii_p];
	.loc	2	419	0
	setp.ne.s32 	%p3, %r23, %r7;
	@%p3 bra 	$Lt_3_3074;
$Lt_3_2562:
	.loc	2	421	0
	exit;
$LDWend__Z16subMatrixVecScalP7complexS0_S0_ii:
	} // _Z16subMatrixVecScalP7complexS0_S0_ii
	.extern	.shared .align 4 .b8 data2[];

	.entry _Z17subMatrixVecScal1P7complexS0_S0_iii (
		.param .u64 __cudaparm__Z17subMatrixVecScal1P7complexS0_S0_iii_Y,
		.param .u64 __cudaparm__Z17subMatrixVecScal1P7complexS0_S0_iii_c,
		.param .u64 __cudaparm__Z17subMatrixVecScal1P7complexS0_S0_iii_L,
		.param .s32 __cudaparm__Z17subMatrixVecScal1P7complexS0_S0_iii_p,
		.param .s32 __cudaparm__Z17subMatrixVecScal1P7complexS0_S0_iii_k,
		.param .s32 __cudaparm__Z17subMatrixVecScal1P7complexS0_S0_iii_M)
	{
	.reg .u32 %r<51>;
	.reg .u64 %rd<53>;
	.reg .f32 %f<24>;
	.reg .pred %p<8>;
	.loc	2	424	0
$LDWbegin__Z17subMatrixVecScal1P7complexS0_S0_iii:
	cvt.u32.u16 	%r1, %ntid.y;
	cvt.u32.u16 	%r2, %ctaid.y;
	mul.lo.u32 	%r3, %r2, %r1;
	cvt.u32.u16 	%r4, %tid.y;
	add.u32 	%r5, %r3, %r4;
	ld.param.s32 	%r6, [__cudaparm__Z17subMatrixVecScal1P7complexS0_S0_iii_M];
	ld.param.s32 	%r7, [__cudaparm__Z17subMatrixVecScal1P7complexS0_S0_iii_k];
	sub.s32 	%r8, %r6, %r7;
	sub.s32 	%r9, %r8, 1;
	setp.ge.s32 	%p1, %r5, %r9;
	@%p1 bra 	$Lt_4_5378;
	mov.u32 	%r10, 0;
	setp.eq.u32 	%p2, %r4, %r10;
	ld.param.u32 	%r11, [__cudaparm__Z17subMatrixVecScal1P7complexS0_S0_iii_p];
	mov.s32 	%r12, 0;
	setp.gt.s32 	%p3, %r11, %r12;
	@!%p2 bra 	$Lt_4_6146;
	cvt.u32.u16 	%r13, %tid.x;
	@!%p3 bra 	$Lt_4_6402;
	ld.param.u32 	%r11, [__cudaparm__Z17subMatrixVecScal1P7complexS0_S0_iii_p];
	mov.s32 	%r14, %r11;
	cvt.u32.u16 	%r15, %ntid.x;
	cvt.u32.u16 	%r16, %ctaid.x;
	mul.lo.u32 	%r17, %r16, %r15;
	mul.lo.u32 	%r18, %r15, %r11;
	add.u32 	%r19, %r17, %r13;
	cvt.u64.u32 	%rd1, %r18;
	cvt.u32.u16 	%r20, %nctaid.x;
	mul.lo.u32 	%r21, %r20, %r15;
	mov.s32 	%r22, %r13;
	mul.wide.u32 	%rd2, %r18, 4;
	mov.s32 	%r23, %r19;
	mov.s32 	%r24, 0;
	ld.param.u64 	%rd3, [__cudaparm__Z17subMatrixVecScal1P7complexS0_S0_iii_Y];
	mov.u64 	%rd4, data2;
	mov.s32 	%r25, %r14;
$Lt_4_6914:
 //<loop> Loop body line 424, nesting depth: 1, estimated iterations: unknown
	.loc	2	442	0
	cvt.u64.u32 	%rd5, %r22;
	mul.wide.u32 	%rd6, %r22, 4;
	cvt.u64.u32 	%rd7, %r23;
	mul.wide.u32 	%rd8, %r23, 8;
	.loc	2	424	0
	ld.param.u64 	%rd3, [__cudaparm__Z17subMatrixVecScal1P7complexS0_S0_iii_Y];
	.loc	2	442	0
	add.u64 	%rd9, %rd3, %rd8;
	ld.global.v2.f32 	{%f1,%f2}, [%rd9+0];
	add.u64 	%rd10, %rd6, %rd4;
	st.shared.f32 	[%rd10+0], %f1;
	.loc	2	443	0
	add.s64 	%rd11, %rd6, %rd2;
	add.u64 	%rd12, %rd4, %rd11;
	st.shared.f32 	[%rd12+0], %f2;
	add.s32 	%r24, %r24, 1;
	add.u32 	%r22, %r22, %r15;
	add.u32 	%r23, %r23, %r21;
	.loc	2	424	0
	ld.param.u32 	%r11, [__cudaparm__Z17subMatrixVecScal1P7complexS0_S0_iii_p];
	.loc	2	443	0
	setp.ne.s32 	%p4, %r24, %r11;
	@%p4 bra 	$Lt_4_6914;
$Lt_4_6402:
	mov.u64 	%rd4, data2;
	bra.uni 	$Lt_4_5890;
$Lt_4_6146:
	cvt.u32.u16 	%r13, %tid.x;
	mov.u64 	%rd4, data2;
$Lt_4_5890:
	mov.u32 	%r26, 0;
	setp.ne.u32 	%p5, %r13, %r26;
	@%p5 bra 	$Lt_4_7426;
	.loc	2	448	0
	cvt.u32.u16 	%r27, %ntid.x;
	.loc	2	424	0
	ld.param.u32 	%r11, [__cudaparm__Z17subMatrixVecScal1P7complexS0_S0_iii_p];
	.loc	2	448	0
	mul.lo.u32 	%r18, %r27, %r11;
	cvt.u64.u32 	%rd13, %r4;
	mul.lo.u32 	%r28, %r18, 2;
	mul.wide.u32 	%rd14, %r4, 4;
	ld.param.u64 	%rd15, [__cudaparm__Z17subMatrixVecScal1P7complexS0_S0_iii_c];
	cvt.s64.s32 	%rd16, %r5;
	mul.wide.s32 	%rd17, %r5, 8;
	add.u64 	%rd18, %rd15, %rd17;
	ld.global.v2.f32 	{%f3,%f4}, [%rd18+8];
	cvt.u64.u32 	%rd19, %r28;
	mul.wide.u32 	%rd20, %r28, 4;
	add.u64 	%rd21, %rd4, %rd20;
	add.u64 	%rd22, %rd14, %rd21;
	st.shared.f32 	[%rd22+0], %f3;
	.loc	2	449	0
	add.u32 	%r29, %r28, %r1;
	cvt.u64.u32 	%rd23, %r29;
	mul.wide.u32 	%rd24, %r29, 4;
	add.u64 	%rd25, %rd4, %rd24;
	add.u64 	%rd26, %rd14, %rd25;
	st.shared.f32 	[%rd26+0], %f4;
	@!%p2 bra 	$Lt_4_7938;
	.loc	2	448	0
	ld.param.u64 	%rd15, [__cudaparm__Z17subMatrixVecScal1P7complexS0_S0_iii_c];
	.loc	2	450	0
	ld.global.f32 	%f5, [%rd15+0];
	add.u32 	%r30, %r18, %r1;
	mul.lo.u32 	%r31, %r30, 2;
	cvt.u64.u32 	%rd27, %r31;
	mul.wide.u32 	%rd28, %r31, 4;
	add.u64 	%rd29, %rd4, %rd28;
	st.shared.f32 	[%rd29+0], %f5;
$Lt_4_7938:
$Lt_4_7426:
	.loc	2	453	0
	bar.sync 	0;
	.loc	2	24	0
	@!%p3 bra 	$Lt_4_8450;
	mov.s32 	%r32, %r11;
	cvt.u32.u16 	%r15, %ntid.x;
	cvt.u32.u16 	%r33, %ctaid.x;
	mul.lo.u32 	%r34, %r33, %r15;
	mul.lo.u32 	%r18, %r15, %r11;
	cvt.u64.u32 	%rd30, %r4;
	add.u32 	%r35, %r34, %r13;
	cvt.u32.u16 	%r36, %nctaid.x;
	mul.lo.u32 	%r21, %r36, %r15;
	mov.s32 	%r37, %r13;
	add.u32 	%r38, %r18, %r1;
	mul.lo.u32 	%r39, %r18, 2;
	cvt.u64.u32 	%rd31, %r18;
	mul.wide.u32 	%rd32, %r4, 4;
	add.s32 	%r40, %r5, 1;
	mul.lo.u32 	%r41, %r38, 2;
	add.u32 	%r42, %r39, %r1;
	cvt.u64.u32 	%rd33, %r39;
	mul.wide.u32 	%rd2, %r18, 4;
	mul.lo.s32 	%r43, %r40, %r11;
	cvt.u64.u32 	%rd34, %r41;
	cvt.u64.u32 	%rd35, %r42;
	mul.wide.u32 	%rd36, %r39, 4;
	mul.lo.u32 	%r44, %r43, %r15;
	mul.wide.u32 	%rd37, %r41, 4;
	mul.wide.u32 	%rd38, %r42, 4;
	add.u64 	%rd39, %rd36, %rd4;
	mul.lo.u32 	%r45, %r44, %r36;
	add.u64 	%rd40, %rd37, %rd4;
	add.u64 	%rd41, %rd38, %rd4;
	add.u64 	%rd42, %rd39, %rd32;
	add.u32 	%r46, %r45, %r35;
	ld.shared.f32 	%f6, [%rd40+0];
	add.u64 	%rd43, %rd41, %rd32;
	ld.shared.f32 	%f7, [%rd42+0];
	mov.s32 	%r47, %r46;
	mul.f32 	%f8, %f6, %f6;
	ld.shared.f32 	%f9, [%rd43+0];
	ld.param.u64 	%rd3, [__cudaparm__Z17subMatrixVecScal1P7complexS0_S0_iii_Y];
	mov.s32 	%r48, 0;
	mov.s32 	%r49, %r32;
$Lt_4_8962:
 //<loop> Loop body line 24, nesting depth: 1, estimated iterations: unknown
	.loc	2	458	0
	cvt.u64.u32 	%rd44, %r37;
	mul.wide.u32 	%rd45, %r37, 4;
	add.u64 	%rd46, %rd45, %rd4;
	add.s64 	%rd47, %rd45, %rd2;
	add.u64 	%rd48, %rd4, %rd47;
	ld.shared.f32 	%f10, [%rd46+0];
	ld.shared.f32 	%f11, [%rd48+0];
	cvt.u64.u32 	%rd49, %r47;
	mul.wide.u32 	%rd50, %r47, 8;
	.loc	2	24	0
	ld.param.u64 	%rd3, [__cudaparm__Z17subMatrixVecScal1P7complexS0_S0_iii_Y];
	.loc	2	458	0
	add.u64 	%rd51, %rd3, %rd50;
	ld.global.v2.f32 	{%f12,%f13}, [%rd51+0];
	.loc	2	24	0
	ld.shared.f32 	%f9, [%rd43+0];
	.loc	2	458	0
	mul.f32 	%f14, %f11, %f9;
	.loc	2	24	0
	ld.shared.f32 	%f7, [%rd42+0];
	.loc	2	458	0
	mul.f32 	%f15, %f7, %f10;
	sub.f32 	%f16, %f15, %f14;
	mul.f32 	%f17, %f8, %f16;
	sub.f32 	%f18, %f12, %f17;
	.loc	2	459	0
	mul.f32 	%f19, %f11, %f7;
	mad.f32 	%f20, %f9, %f10, %f19;
	mul.f32 	%f21, %f20, %f8;
	sub.f32 	%f22, %f13, %f21;
	st.global.v2.f32 	[%rd51+0], {%f18,%f22};
	add.s32 	%r48, %r48, 1;
	add.u32 	%r37, %r37, %r15;
	add.u32 	%r47, %r47, %r21;
	setp.ne.s32 	%p6, %r48, %r11;
	@%p6 bra 	$Lt_4_8962;
$Lt_4_8450:
$Lt_4_5378:
	.loc	2	468	0
	exit;
$LDWend__Z17subMatrixVecScal1P7complexS0_S0_iii:
	} // _Z17subMatrixVecScal1P7complexS0_S0_iii

	.entry _Z17subMatrixVecScal2P7complexS0_S0_iii (
		.param .u64 __cudaparm__Z17subMatrixVecScal2P7complexS0_S0_iii_Y,
		.param .u64 __cudaparm__Z17subMatrixVecScal2P7complexS0_S0_iii_c,
		.param .u64 __cudaparm__Z17subMatrixVecScal2P7complexS0_S0_iii_L,
		.param .s32 __cudaparm__Z17subMatrixVecScal2P7complexS0_S0_iii_p,
		.param .s32 __cudaparm__Z17subMatrixVecScal2P7complexS0_S0_iii_k,
		.param .s32 __cudaparm__Z17subMatrixVecScal2P7complexS0_S0_iii_M)
	{
	.reg .u16 %rh<8>;
	.reg .u32 %r<36>;
	.reg .u64 %rd<21>;
	.reg .f32 %f<25>;
	.reg .pred %p<6>;
	.local .align 8 .b8 __cuda___cuda_local_var_86550_9_non_const_Cvec_0192[32];
	.local .align 8 .b8 __cuda___cuda_local_var_86551_9_non_const_Out_32224[32];
	.loc	2	472	0
$LDWbegin__Z17subMatrixVecScal2P7complexS0_S0_iii:
	.loc	2	481	0
	ld.param.u64 	%rd1, [__cudaparm__Z17subMatrixVecScal2P7complexS0_S0_iii_c];
	ld.global.f32 	%f1, [%rd1+0];
	.loc	2	482	0
	mov.u16 	%rh1, %ntid.x;
	mov.u16 	%rh2, %ctaid.x;
	mul.wide.u16 	%r1, %rh2, %rh1;
	cvt.u32.u16 	%r2, %tid.x;
	add.u32 	%r3, %r2, %r1;
	ld.param.u64 	%rd2, [__cudaparm__Z17subMatrixVecScal2P7complexS0_S0_iii_Y];
	cvt.s64.s32 	%rd3, %r3;
	mul.wide.s32 	%rd4, %r3, 8;
	add.u64 	%rd5, %rd2, %rd4;
	ld.global.v2.f32 	{%f2,%f3}, [%rd5+0];
	.loc	2	24	0
	ld.param.s32 	%r4, [__cudaparm__Z17subMatrixVecScal2P7complexS0_S0_iii_M];
	ld.param.s32 	%r5, [__cudaparm__Z17subMatrixVecScal2P7complexS0_S0_iii_k];
	sub.s32 	%r6, %r4, %r5;
	mov.u16 	%rh3, %ctaid.y;
	mov.u16 	%rh4, %ntid.y;
	mul.wide.u16 	%r7, %rh3, %rh4;
	cvt.u32.u16 	%r8, %tid.y;
	add.u32 	%r9, %r8, %r7;
	mul.lo.u32 	%r10, %r9, 4;
	sub.s32 	%r11, %r6, %r10;
	sub.s32 	%r12, %r11, 2;
	mov.s32 	%r13, 4;
	min.s32 	%r14, %r12, %r13;
	mov.s32 	%r15, 0;
	setp.gt.s32 	%p1, %r14, %r15;
	@!%p1 bra 	$Lt_5_5890;
	mov.s32 	%r16, %r14;
	mov.u16 	%rh5, %nctaid.x;
	mul.wide.u16 	%r17, %rh5, %rh1;
	mov.u64 	%rd6, __cuda___cuda_local_var_86550_9_non_const_Cvec_0192;
	mov.u64 	%rd7, __cuda___cuda_local_var_86551_9_non_const_Out_32224;
	add.u32 	%r18, %r10, 1;
	mov.s32 	%r19, %r18;
	mul.lo.u32 	%r20, %r18, %r17;
	add.s32 	%r21, %r14, %r10;
	cvt.s64.s32 	%rd8, %r10;
	mul.wide.s32 	%rd9, %r10, 8;
	.loc	2	481	0
	ld.param.u64 	%rd1, [__cudaparm__Z17subMatrixVecScal2P7complexS0_S0_iii_c];
	.loc	2	24	0
	add.u64 	%rd10, %rd1, %rd9;
	add.u32 	%r22, %r3, %r20;
	add.u32 	%r23, %r21, 1;
	mov.s32 	%r24, %r16;
$Lt_5_6402:
 //<loop> Loop body line 24, nesting depth: 1, estimated iterations: unknown
	ld.global.v2.f32 	{%f4,%f5}, [%rd10+8];
	.loc	2	485	0
	st.local.f32 	[%rd6+0], %f4;
	st.local.f32 	[%rd6+4], %f5;
	.loc	2	486	0
	cvt.u64.u32 	%rd11, %r22;
	mul.wide.u32 	%rd12, %r22, 8;
	.loc	2	482	0
	ld.param.u64 	%rd2, [__cudaparm__Z17subMatrixVecScal2P7complexS0_S0_iii_Y];
	.loc	2	486	0
	add.u64 	%rd13, %rd2, %rd12;
	ld.global.v2.f32 	{%f6,%f7}, [%rd13+0];
	st.local.f32 	[%rd7+0], %f6;
	st.local.f32 	[%rd7+4], %f7;
	add.u32 	%r19, %r19, 1;
	add.u32 	%r22, %r22, %r17;
	add.u64 	%rd10, %rd10, 8;
	add.u64 	%rd7, %rd7, 8;
	add.u64 	%rd6, %rd6, 8;
	setp.ne.s32 	%p2, %r19, %r23;
	@%p2 bra 	$Lt_5_6402;
$Lt_5_5890:
	@!%p1 bra 	$Lt_5_7938;
	mov.s32 	%r25, %r14;
	mul.f32 	%f8, %f1, %f1;
	mov.u64 	%rd14, __cuda___cuda_local_var_86551_9_non_const_Out_32224;
	mov.u64 	%rd15, __cuda___cuda_local_var_86550_9_non_const_Cvec_0192;
	mov.s32 	%r26, 0;
	mov.s32 	%r27, %r25;
$Lt_5_7426:
 //<loop> Loop body line 486, nesting depth: 1, estimated iterations: unknown
	.loc	2	491	0
	ld.local.f32 	%f9, [%rd15+4];
	ld.local.f32 	%f10, [%rd15+0];
	ld.local.f32 	%f11, [%rd14+4];
	mul.f32 	%f12, %f9, %f2;
	mad.f32 	%f13, %f10, %f3, %f12;
	mul.f32 	%f14, %f13, %f8;
	sub.f32 	%f15, %f11, %f14;
	ld.local.f32 	%f16, [%rd14+0];
	mul.f32 	%f17, %f9, %f3;
	mul.f32 	%f18, %f10, %f2;
	sub.f32 	%f19, %f18, %f17;
	mul.f32 	%f20, %f8, %f19;
	sub.f32 	%f21, %f16, %f20;
	st.local.f32 	[%rd14+0], %f21;
	st.local.f32 	[%rd14+4], %f15;
	add.s32 	%r26, %r26, 1;
	add.u64 	%rd15, %rd15, 8;
	add.u64 	%rd14, %rd14, 8;
	setp.ne.s32 	%p3, %r14, %r26;
	@%p3 bra 	$Lt_5_7426;
$Lt_5_6914:
	@!%p1 bra 	$Lt_5_7938;
	mov.s32 	%r28, %r14;
	mov.u16 	%rh6, %nctaid.x;
	mul.wide.u16 	%r17, %rh6, %rh1;
	mov.u64 	%rd16, __cuda___cuda_local_var_86551_9_non_const_Out_32224;
	add.u32 	%r29, %r10, 1;
	mov.s32 	%r30, %r29;
	mul.lo.u32 	%r31, %r29, %r17;
	add.s32 	%r32, %r14, %r10;
	add.u32 	%r33, %r3, %r31;
	add.u32 	%r23, %r32, 1;
	mov.s32 	%r34, %r28;
$Lt_5_8450:
 //<loop> Loop body line 491, nesting depth: 1, estimated iterations: unknown
	.loc	2	495	0
	cvt.u64.u32 	%rd17, %r33;
	mul.wide.u32 	%rd18, %r33, 8;
	.loc	2	482	0
	ld.param.u64 	%rd2, [__cudaparm__Z17subMatrixVecScal2P7complexS0_S0_iii_Y];
	.loc	2	495	0
	add.u64 	%rd19, %rd2, %rd18;
	ld.local.f32 	%f22, [%rd16+0];
	ld.local.f32 	%f23, [%rd16+4];
	st.global.v2.f32 	[%rd19+0], {%f22,%f23};
	add.u32 	%r30, %r30, 1;
	add.u32 	%r33, %r33, %r17;
	add.u64 	%rd16, %rd16, 8;
	setp.ne.s32 	%p4, %r30, %r23;
	@%p4 bra 	$Lt_5_8450;
$Lt_5_7938:
	.loc	2	499	0
	exit;
$LDWend__Z17subMatrixVecScal2P7complexS0_S0_iii:
	} // _Z17subMatrixVecScal2P7complexS0_S0_iii

	.entry _Z7SetmatLP7complexS0_ii (
		.param .u64 __cudaparm__Z7SetmatLP7complexS0_ii_L,
		.param .u64 __cudaparm__Z7SetmatLP7complexS0_ii_c,
		.param .s32 __cudaparm__Z7SetmatLP7complexS0_ii_k,
		.param .s32 __cudaparm__Z7SetmatLP7complexS0_ii_M)
	{
	.reg .u32 %r<16>;
	.reg .u64 %rd<13>;
	.reg .f32 %f<11>;
	.reg .pred %p<3>;
	.loc	2	504	0
$LDWbegin__Z7SetmatLP7complexS0_ii:
	ld.param.u64 	%rd1, [__cudaparm__Z7SetmatLP7complexS0_ii_c];
	ld.global.f32 	%f1, [%rd1+0];
	ld.param.s32 	%r1, [__cudaparm__Z7SetmatLP7complexS0_ii_k];
	sub.s32 	%r2, %r1, 1;
	mul.lo.s32 	%r3, %r2, %r1;
	ld.param.s32 	%r4, [__cudaparm__Z7SetmatLP7complexS0_ii_M];
	mul.lo.s32 	%r5, %r4, %r1;
	shr.s32 	%r6, %r3, 31;
	mov.s32 	%r7, 1;
	and.b32 	%r8, %r6, %r7;
	add.s32 	%r9, %r8, %r3;
	shr.s32 	%r10, %r9, 1;
	sub.s32 	%r11, %r5, %r10;
	ld.param.u64 	%rd2, [__cudaparm__Z7SetmatLP7complexS0_ii_L];
	cvt.u32.u16 	%r12, %tid.y;
	mov.u32 	%r13, 0;
	setp.ne.u32 	%p1, %r12, %r13;
	@%p1 bra 	$Lt_6_1282;
	.loc	2	507	0
	cvt.s64.s32 	%rd3, %r11;
	mul.wide.s32 	%rd4, %r11, 8;
	.loc	2	504	0
	ld.param.u64 	%rd2, [__cudaparm__Z7SetmatLP7complexS0_ii_L];
	.loc	2	507	0
	add.u64 	%rd5, %rd2, %rd4;
	.loc	2	504	0
	ld.param.u64 	%rd1, [__cudaparm__Z7SetmatLP7complexS0_ii_c];
	.loc	2	507	0
	ld.global.f32 	%f2, [%rd1+4];
	st.global.v2.f32 	[%rd5+0], {%f1,%f2};
	bra.uni 	$Lt_6_1026;
$Lt_6_1282:
	.loc	2	509	0
	cvt.u64.u32 	%rd6, %r12;
	mul.wide.u32 	%rd7, %r12, 8;
	.loc	2	504	0
	ld.param.u64 	%rd1, [__cudaparm__Z7SetmatLP7complexS0_ii_c];
	.loc	2	509	0
	add.u64 	%rd8, %rd1, %rd7;
	ld.global.v2.f32 	{%f3,%f4}, [%rd8+0];
	neg.f32 	%f5, %f4;
	mul.f32 	%f6, %f1, %f1;
	add.u32 	%r14, %r11, %r12;
	cvt.u64.u32 	%rd9, %r14;
	mul.wide.u32 	%rd10, %r14, 8;
	.loc	2	504	0
	ld.param.u64 	%rd2, [__cudaparm__Z7SetmatLP7complexS0_ii_L];
	.loc	2	509	0
	add.u64 	%rd11, %rd2, %rd10;
	mul.f32 	%f7, %f3, %f6;
	neg.f32 	%f8, %f7;
	mul.f32 	%f9, %f5, %f6;
	st.global.v2.f32 	[%rd11+0], {%f8,%f9};
$Lt_6_1026:
	.loc	2	510	0
	exit;
$LDWend__Z7SetmatLP7complexS0_ii:
	} // _Z7SetmatLP7complexS0_ii

	.entry _Z17VecMulVechSumMatrP7complexii (
		.param .u64 __cudaparm__Z17VecMulVechSumMatrP7complexii_L,
		.param .s32 __cudaparm__Z17VecMulVechSumMatrP7complexii_M,
		.param .s32 __cudaparm__Z17VecMulVechSumMatrP7complexii_k)
	{
	.reg .u16 %rh<4>;
	.reg .u32 %r<30>;
	.reg .u64 %rd<13>;
	.reg .f32 %f<15>;
	.loc	2	517	0
$LDWbegin__Z17VecMulVechSumMatrP7complexii:
	.loc	2	526	0
	mov.u16 	%rh1, %ctaid.x;
	mov.u16 	%rh2, %ntid.x;
	mul.wide.u16 	%r1, %rh1, %rh2;
	cvt.u32.u16 	%r2, %tid.x;
	add.u32 	%r3, %r2, %r1;
	ld.param.s32 	%r4, [__cudaparm__Z17VecMulVechSumMatrP7complexii_M];
	mul.lo.s32 	%r5, %r4, %r3;
	sub.s32 	%r6, %r3, 1;
	mul.lo.s32 	%r7, %r6, %r3;
	shr.s32 	%r8, %r7, 31;
	mov.s32 	%r9, 1;
	and.b32 	%r10, %r8, %r9;
	add.s32 	%r11, %r10, %r7;
	shr.s32 	%r12, %r11, 1;
	sub.s32 	%r13, %r5, %r12;
	ld.param.s32 	%r14, [__cudaparm__Z17VecMulVechSumMatrP7complexii_k];
	add.s32 	%r15, %r13, %r14;
	sub.s32 	%r16, %r15, %r3;
	cvt.s32.u16 	%r17, %tid.y;
	ld.param.u64 	%rd1, [__cudaparm__Z17VecMulVechSumMatrP7complexii_L];
	add.s32 	%r18, %r16, %r17;
	cvt.s64.s32 	%rd2, %r18;
	mul.wide.s32 	%rd3, %r18, 8;
	add.u64 	%rd4, %rd1, %rd3;
	add.u64 	%rd5, %rd4, 8;
	mul.lo.s32 	%r19, %r14, %r4;
	sub.s32 	%r20, %r14, 1;
	mul.lo.s32 	%r21, %r20, %r14;
	shr.s32 	%r22, %r21, 31;
	mov.s32 	%r23, 1;
	and.b32 	%r24, %r22, %r23;
	add.s32 	%r25, %r24, %r21;
	shr.s32 	%r26, %r25, 1;
	sub.s32 	%r27, %r19, %r26;
	add.s32 	%r28, %r17, %r27;
	cvt.s64.s32 	%rd6, %r28;
	mul.wide.s32 	%rd7, %r28, 8;
	add.u64 	%rd8, %rd1, %rd7;
	ld.global.v2.f32 	{%f1,%f2}, [%rd8+8];
	cvt.s64.s32 	%rd9, %r16;
	mul.wide.s32 	%rd10, %r16, 8;
	add.u64 	%rd11, %rd1, %rd10;
	ld.global.v2.f32 	{%f3,%f4}, [%rd11+0];
	mul.f32 	%f5, %f2, %f4;
	mul.f32 	%f6, %f3, %f1;
	sub.f32 	%f7, %f6, %f5;
	mul.f32 	%f8, %f1, %f4;
	mad.f32 	%f9, %f3, %f2, %f8;
	ld.global.v2.f32 	{%f10,%f11}, [%rd5+0];
	add.f32 	%f12, %f11, %f9;
	add.f32 	%f13, %f10, %f7;
	st.global.v2.f32 	[%rd4+8], {%f13,%f12};
	.loc	2	528	0
	exit;
$LDWend__Z17VecMulVechSumMatrP7complexii:
	} // _Z17VecMulVechSumMatrP7complexii

	.entry _Z12RowScalarMulP7complexii (
		.param .u64 __cudaparm__Z12RowScalarMulP7complexii_L,
		.param .s32 __cudaparm__Z12RowScalarMulP7complexii_M,
		.param .s32 __cudaparm__Z12RowScalarMulP7complexii_k)
	{
	.reg .u32 %r<25>;
	.reg .u64 %rd<9>;
	.reg .f32 %f<7>;
	.loc	2	533	0
$LDWbegin__Z12RowScalarMulP7complexii:
	.loc	2	539	0
	ld.param.s32 	%r1, [__cudaparm__Z12RowScalarMulP7complexii_k];
	ld.param.s32 	%r2, [__cudaparm__Z12RowScalarMulP7complexii_M];
	ld.param.u64 	%rd1, [__cudaparm__Z12RowScalarMulP7complexii_L];
	mul.lo.s32 	%r3, %r1, %r2;
	sub.s32 	%r4, %r1, 1;
	mul.lo.s32 	%r5, %r1, %r4;
	shr.s32 	%r6, %r5, 31;
	mov.s32 	%r7, 1;
	and.b32 	%r8, %r6, %r7;
	add.s32 	%r9, %r8, %r5;
	shr.s32 	%r10, %r9, 1;
	sub.s32 	%r11, %r3, %r10;
	cvt.s64.s32 	%rd2, %r11;
	mul.wide.s32 	%rd3, %r11, 8;
	add.u64 	%rd4, %rd1, %rd3;
	ld.global.f32 	%f1, [%rd4+0];
	cvt.s32.u16 	%r12, %tid.x;
	mul.lo.s32 	%r13, %r12, %r2;
	sub.s32 	%r14, %r12, 1;
	mul.lo.s32 	%r15, %r14, %r12;
	shr.s32 	%r16, %r15, 31;
	mov.s32 	%r17, 1;
	and.b32 	%r18, %r16, %r17;
	add.s32 	%r19, %r18, %r15;
	shr.s32 	%r20, %r19, 1;
	sub.s32 	%r21, %r13, %r20;
	add.s32 	%r22, %r21, %r1;
	sub.s32 	%r23, %r22, %r12;
	cvt.s64.s32 	%rd5, %r23;
	mul.wide.s32 	%rd6, %r23, 8;
	add.u64 	%rd7, %rd1, %rd6;
	ld.global.v2.f32 	{%f2,%f3}, [%rd7+0];
	mul.f32 	%f4, %f3, %f1;
	mul.f32 	%f5, %f2, %f1;
	st.global.v2.f32 	[%rd7+0], {%f5,%f4};
	.loc	2	540	0
	exit;
$LDWend__Z12RowScalarMulP7complexii:
	} // _Z12RowScalarMulP7complexii

	.entry _Z4warmi (
		.param .s32 __cudaparm__Z4warmi_N)
	{
	.loc	2	543	0
$LDWbegin__Z4warmi:
	.loc	2	544	0
	exit;
$LDWend__Z4warmi:
	} // _Z4warmi

	.entry _Z4multP7complexS0_ii (
		.param .u64 __cudaparm__Z4multP7complexS0_ii_Y,
		.param .u64 __cudaparm__Z4multP7complexS0_ii_z,
		.param .s32 __cudaparm__Z4multP7complexS0_ii_p,
		.param .s32 __cudaparm__Z4multP7complexS0_ii_N)
	{
	.reg .u32 %r<9>;
	.reg .u64 %rd<8>;
	.reg .f32 %f<13>;
	.reg .pred %p<4>;
	.loc	2	546	0
$LDWbegin__Z4multP7complexS0_ii:
	ld.param.s32 	%r1, [__cudaparm__Z4multP7complexS0_ii_p];
	mov.u32 	%r2, 0;
	setp.le.s32 	%p1, %r1, %r2;
	@%p1 bra 	$Lt_10_2306;
	ld.param.s32 	%r1, [__cudaparm__Z4multP7complexS0_ii_p];
	mov.s32 	%r3, %r1;
	ld.param.s32 	%r4, [__cudaparm__Z4multP7complexS0_ii_N];
	mov.s32 	%r5, %r4;
	add.s32 	%r6, %r4, %r1;
	ld.param.u64 	%rd1, [__cudaparm__Z4multP7complexS0_ii_Y];
	mov.s64 	%rd2, %rd1;
	cvt.s64.s32 	%rd3, %r4;
	mul.wide.s32 	%rd4, %r4, 8;
	add.u64 	%rd5, %rd1, %rd4;
	mov.f32 	%f1, 0f00000000;     	// 0
	mov.f32 	%f2, 0f00000000;     	// 0
	mov.s32 	%r7, %r3;
$Lt_10_1794:
 //<loop> Loop body line 546, nesting depth: 1, estimated iterations: unknown
	ld.global.v2.f32 	{%f3,%f4}, [%rd2+0];
	ld.global.v2.f32 	{%f5,%f6}, [%rd5+0];
	.loc	2	550	0
	mul.f32 	%f7, %f4, %f6;
	mad.f32 	%f8, %f3, %f5, %f7;
	add.f32 	%f2, %f2, %f8;
	mul.f32 	%f9, %f5, %f4;
	mul.f32 	%f10, %f3, %f6;
	sub.f32 	%f11, %f10, %f9;
	add.f32 	%f1, %f1, %f11;
	add.s32 	%r5, %r5, 1;
	add.u64 	%rd5, %rd5, 8;
	add.u64 	%rd2, %rd2, 8;
	setp.ne.s32 	%p2, %r5, %r6;
	@%p2 bra 	$Lt_10_1794;
	bra.uni 	$Lt_10_1282;
$Lt_10_2306:
	mov.f32 	%f1, 0f00000000;     	// 0
	mov.f32 	%f2, 0f00000000;     	// 0
$Lt_10_1282:
	.loc	2	551	0
	ld.param.u64 	%rd6, [__cudaparm__Z4multP7complexS0_ii_z];
	st.global.v2.f32 	[%rd6+0], {%f2,%f1};
	.loc	2	552	0
	exit;
$LDWend__Z4multP7complexS0_ii:
	} // _Z4multP7complexS0_ii



// ===== COMPILED SASS (sm_100) =====

	.target	sm_100

	.elftype	@"ET_EXEC"


//--------------------- .note.nv.tkinfo           --------------------------
	.section	.note.nv.tkinfo,"",@"SHT_NOTE"
	.sectionflags	@"SHF_NOTE_NV_TKINFO"
	.tkinfo
        /*0018*/ 	.word	0x00000002
        /*0030*/ 	.string	""
        /*0030*/ 	.string	"ptxas"
        /*0030*/ 	.string	"Cuda compilation tools, release 13.0, V13.0.88"
        /*0030*/ 	.string	"Build cuda_13.0.r13.0/compiler.36424714_0"
        /*0030*/ 	.string	"-arch sm_100 "



//--------------------- .note.nv.cuinfo           --------------------------
	.section	.note.nv.cuinfo,"",@"SHT_NOTE"
	.sectionflags	@"SHF_NOTE_NV_CUINFO"
        /*0018*/ 	.short	0x0002
        /*001a*/ 	.short	0x000b
        /*001c*/ 	.short	0x0082
	.zero		2


//--------------------- .nv.info                  --------------------------
	.section	.nv.info,"",@"SHT_CUDA_INFO"
	.align	4


	//----- nvinfo : EIATTR_REGCOUNT
	.align		4
        /*0000*/ 	.byte	0x04, 0x2f
        /*0002*/ 	.short	(.L_1 - .L_0)
	.align		4
.L_0:
        /*0004*/ 	.word	index@(_Z16MatVecMulComplexPK7complexiiPS_S2_)
        /*0008*/ 	.word	0x00000020


	//----- nvinfo : EIATTR_FRAME_SIZE
	.align		4
.L_1:
        /*000c*/ 	.byte	0x04, 0x11
        /*000e*/ 	.short	(.L_3 - .L_2)
	.align		4
.L_2:
        /*0010*/ 	.word	index@(_Z16MatVecMulComplexPK7complexiiPS_S2_)
        /*0014*/ 	.word	0x00000000


	//----- nvinfo : EIATTR_REGCOUNT
	.align		4
.L_3:
        /*0018*/ 	.byte	0x04, 0x2f
        /*001a*/ 	.short	(.L_5 - .L_4)
	.align		4
.L_4:
        /*001c*/ 	.word	index@(_Z17sumMatrixRowShortPK7complexiPS_)
        /*0020*/ 	.word	0x00000014


	//----- nvinfo : EIATTR_FRAME_SIZE
	.align		4
.L_5:
        /*0024*/ 	.byte	0x04, 0x11
        /*0026*/ 	.short	(.L_7 - .L_6)
	.align		4
.L_6:
        /*0028*/ 	.word	index@(_Z17sumMatrixRowShortPK7complexiPS_)
        /*002c*/ 	.word	0x00000000


	//----- nvinfo : EIATTR_REGCOUNT
	.align		4
.L_7:
        /*0030*/ 	.byte	0x04, 0x2f
        /*0032*/ 	.short	(.L_9 - .L_8)
	.align		4
.L_8:
        /*0034*/ 	.word	index@(_Z17sumMatrixColShortPK7complexiPS_)
        /*0038*/ 	.word	0x00000016


	//----- nvinfo : EIATTR_FRAME_SIZE
	.align		4
.L_9:
        /*003c*/ 	.byte	0x04, 0x11
        /*003e*/ 	.short	(.L_11 - .L_10)
	.align		4
.L_10:
        /*0040*/ 	.word	index@(_Z17sumMatrixColShortPK7complexiPS_)
        /*0044*/ 	.word	0x00000000


	//----- nvinfo : EIATTR_REGCOUNT
	.align		4
.L_11:
        /*0048*/ 	.byte	0x04, 0x2f
        /*004a*/ 	.short	(.L_13 - .L_12)
	.align		4
.L_12:
        /*004c*/ 	.word	index@(_Z16subMatrixVecScalP7complexS0_S0_ii)
        /*0050*/ 	.word	0x00000016


	//----- nvinfo : EIATTR_FRAME_SIZE
	.align		4
.L_13:
        /*0054*/ 	.byte	0x04, 0x11
        /*0056*/ 	.short	(.L_15 - .L_14)
	.align		4
.L_14:
        /*0058*/ 	.word	index@(_Z16subMatrixVecScalP7complexS0_S0_ii)
        /*005c*/ 	.word	0x00000000


	//----- nvinfo : EIATTR_REGCOUNT
	.align		4
.L_15:
        /*0060*/ 	.byte	0x04, 0x2f
        /*0062*/ 	.short	(.L_17 - .L_16)
	.align		4
.L_16:
        /*0064*/ 	.word	index@(_Z17subMatrixVecScal1P7complexS0_S0_iii)
        /*0068*/ 	.word	0x0000001d


	//----- nvinfo : EIATTR_FRAME_SIZE
	.align		4
.L_17:
        /*006c*/ 	.byte	0x04, 0x11
        /*006e*/ 	.short	(.L_19 - .L_18)
	.align		4
.L_18:
        /*0070*/ 	.word	index@(_Z17subMatrixVecScal1P7complexS0_S0_iii)
        /*0074*/ 	.word	0x00000000


	//----- nvinfo : EIATTR_REGCOUNT
	.align		4
.L_19:
        /*0078*/ 	.byte	0x04, 0x2f
        /*007a*/ 	.short	(.L_21 - .L_20)
	.align		4
.L_20:
        /*007c*/ 	.word	index@(_Z17subMatrixVecScal2P7complexS0_S0_iii)
        /*0080*/ 	.word	0x0000001f


	//----- nvinfo : EIATTR_FRAME_SIZE
	.align		4
.L_21:
        /*0084*/ 	.byte	0x04, 0x11
        /*0086*/ 	.short	(.L_23 - .L_22)
	.align		4
.L_22:
        /*0088*/ 	.word	index@(_Z17subMatrixVecScal2P7complexS0_S0_iii)
        /*008c*/ 	.word	0x00000040


	//----- nvinfo : EIATTR_REGCOUNT
	.align		4
.L_23:
        /*0090*/ 	.byte	0x04, 0x2f
        /*0092*/ 	.short	(.L_25 - .L_24)
	.align		4
.L_24:
        /*0094*/ 	.word	index@(_Z7SetmatLP7complexS0_ii)
        /*0098*/ 	.word	0x00000010


	//----- nvinfo : EIATTR_FRAME_SIZE
	.align		4
.L_25:
        /*009c*/ 	.byte	0x04, 0x11
        /*009e*/ 	.short	(.L_27 - .L_26)
	.align		4
.L_26:
        /*00a0*/ 	.word	index@(_Z7SetmatLP7complexS0_ii)
        /*00a4*/ 	.word	0x00000000


	//----- nvinfo : EIATTR_REGCOUNT
	.align		4
.L_27:
        /*00a8*/ 	.byte	0x04, 0x2f
        /*00aa*/ 	.short	(.L_29 - .L_28)
	.align		4
.L_28:
        /*00ac*/ 	.word	index@(_Z17VecMulVechSumMatrP7complexii)
        /*00b0*/ 	.word	0x0000000e


	//----- nvinfo : EIATTR_FRAME_SIZE
	.align		4
.L_29:
        /*00b4*/ 	.byte	0x04, 0x11
        /*00b6*/ 	.short	(.L_31 - .L_30)
	.align		4
.L_30:
        /*00b8*/ 	.word	index@(_Z17VecMulVechSumMatrP7complexii)
        /*00bc*/ 	.word	0x00000000


	//----- nvinfo : EIATTR_REGCOUNT
	.align		4
.L_31:
        /*00c0*/ 	.byte	0x04, 0x2f
        /*00c2*/ 	.short	(.L_33 - .L_32)
	.align		4
.L_32:
        /*00c4*/ 	.word	index@(_Z12RowScalarMulP7complexii)
        /*00c8*/ 	.word	0x0000000d


	//----- nvinfo : EIATTR_FRAME_SIZE
	.align		4
.L_33:
        /*00cc*/ 	.byte	0x04, 0x11
        /*00ce*/ 	.short	(.L_35 - .L_34)
	.align		4
.L_34:
        /*00d0*/ 	.word	index@(_Z12RowScalarMulP7complexii)
        /*00d4*/ 	.word	0x00000000


	//----- nvinfo : EIATTR_REGCOUNT
	.align		4
.L_35:
        /*00d8*/ 	.byte	0x04, 0x2f
        /*00da*/ 	.short	(.L_37 - .L_36)
	.align		4
.L_36:
        /*00dc*/ 	.word	index@(_Z4warmi)
        /*00e0*/ 	.word	0x00000004


	//----- nvinfo : EIATTR_FRAME_SIZE
	.align		4
.L_37:
        /*00e4*/ 	.byte	0x04, 0x11
        /*00e6*/ 	.short	(.L_39 - .L_38)
	.align		4
.L_38:
        /*00e8*/ 	.word	index@(_Z4warmi)
        /*00ec*/ 	.word	0x00000000


	//----- nvinfo : EIATTR_REGCOUNT
	.align		4
.L_39:
        /*00f0*/ 	.byte	0x04, 0x2f
        /*00f2*/ 	.short	(.L_41 - .L_40)
	.align		4
.L_40:
        /*00f4*/ 	.word	index@(_Z4multP7complexS0_ii)
        /*00f8*/ 	.word	0x0000001c


	//----- nvinfo : EIATTR_FRAME_SIZE
	.align		4
.L_41:
        /*00fc*/ 	.byte	0x04, 0x11
        /*00fe*/ 	.short	(.L_43 - .L_42)
	.align		4
.L_42:
        /*0100*/ 	.word	index@(_Z4multP7complexS0_ii)
        /*0104*/ 	.word	0x00000000


	//----- nvinfo : EIATTR_MIN_STACK_SIZE
	.align		4
.L_43:
        /*0108*/ 	.byte	0x04, 0x12
        /*010a*/ 	.short	(.L_45 - .L_44)
	.align		4
.L_44:
        /*010c*/ 	.word	index@(_Z4multP7complexS0_ii)
        /*0110*/ 	.word	0x00000000


	//----- nvinfo : EIATTR_MIN_STACK_SIZE
	.align		4
.L_45:
        /*0114*/ 	.byte	0x04, 0x12
        /*0116*/ 	.short	(.L_47 - .L_46)
	.align		4
.L_46:
        /*0118*/ 	.word	index@(_Z4warmi)
        /*011c*/ 	.word	0x00000000


	//----- nvinfo : EIATTR_MIN_STACK_SIZE
	.align		4
.L_47:
        /*0120*/ 	.byte	0x04, 0x12
        /*0122*/ 	.short	(.L_49 - .L_48)
	.align		4
.L_48:
        /*0124*/ 	.word	index@(_Z12RowScalarMulP7complexii)
        /*0128*/ 	.word	0x00000000


	//----- nvinfo : EIATTR_MIN_STACK_SIZE
	.align		4
.L_49:
        /*012c*/ 	.byte	0x04, 0x12
        /*012e*/ 	.short	(.L_51 - .L_50)
	.align		4
.L_50:
        /*0130*/ 	.word	index@(_Z17VecMulVechSumMatrP7complexii)
        /*0134*/ 	.word	0x00000000


	//----- nvinfo : EIATTR_MIN_STACK_SIZE
	.align		4
.L_51:
        /*0138*/ 	.byte	0x04, 0x12
        /*013a*/ 	.short	(.L_53 - .L_52)
	.align		4
.L_52:
        /*013c*/ 	.word	index@(_Z7SetmatLP7complexS0_ii)
        /*0140*/ 	.word	0x00000000


	//----- nvinfo : EIATTR_MIN_STACK_SIZE
	.align		4
.L_53:
        /*0144*/ 	.byte	0x04, 0x12
        /*0146*/ 	.short	(.L_55 - .L_54)
	.align		4
.L_54:
        /*0148*/ 	.word	index@(_Z17subMatrixVecScal2P7complexS0_S0_iii)
        /*014c*/ 	.word	0x00000040


	//----- nvinfo : EIATTR_MIN_STACK_SIZE
	.align		4
.L_55:
        /*0150*/ 	.byte	0x04, 0x12
        /*0152*/ 	.short	(.L_57 - .L_56)
	.align		4
.L_56:
        /*0154*/ 	.word	index@(_Z17subMatrixVecScal1P7complexS0_S0_iii)
        /*0158*/ 	.word	0x00000000


	//----- nvinfo : EIATTR_MIN_STACK_SIZE
	.align		4
.L_57:
        /*015c*/ 	.byte	0x04, 0x12
        /*015e*/ 	.short	(.L_59 - .L_58)
	.align		4
.L_58:
        /*0160*/ 	.word	index@(_Z16subMatrixVecScalP7complexS0_S0_ii)
        /*0164*/ 	.word	0x00000000


	//----- nvinfo : EIATTR_MIN_STACK_SIZE
	.align		4
.L_59:
        /*0168*/ 	.byte	0x04, 0x12
        /*016a*/ 	.short	(.L_61 - .L_60)
	.align		4
.L_60:
        /*016c*/ 	.word	index@(_Z17sumMatrixColShortPK7complexiPS_)
        /*0170*/ 	.word	0x00000000


	//----- nvinfo : EIATTR_MIN_STACK_SIZE
	.align		4
.L_61:
        /*0174*/ 	.byte	0x04, 0x12
        /*0176*/ 	.short	(.L_63 - .L_62)
	.align		4
.L_62:
        /*0178*/ 	.word	index@(_Z17sumMatrixRowShortPK7complexiPS_)
        /*017c*/ 	.word	0x00000000


	//----- nvinfo : EIATTR_MIN_STACK_SIZE
	.align		4
.L_63:
        /*0180*/ 	.byte	0x04, 0x12
        /*0182*/ 	.short	(.L_65 - .L_64)
	.align		4
.L_64:
        /*0184*/ 	.word	index@(_Z16MatVecMulComplexPK7complexiiPS_S2_)
        /*0188*/ 	.word	0x00000000
.L_65:


//--------------------- .nv.compat                --------------------------
	.section	.nv.compat,"",@"SHT_CUDA_COMPAT_INFO"
	.align	4
        /*0000*/ 	.byte	0x02, 0x09, 0x00, 0x00, 0x02, 0x02, 0x01, 0x00, 0x02, 0x05, 0x05, 0x00, 0x03, 0x07, 0x01, 0x01
        /*0010*/ 	.byte	0x02, 0x03, 0x00, 0x00, 0x02, 0x06, 0x01, 0x00, 0x04, 0x0b, 0x08, 0x00, 0x09, 0x00, 0x00, 0x00
        /*0020*/ 	.byte	0x00, 0x00, 0x00, 0x00


//--------------------- .nv.info._Z4multP7complexS0_ii --------------------------
	.section	.nv.info._Z4multP7complexS0_ii,"",@"SHT_CUDA_INFO"
	.sectionflags	@""
	.align	4


	//----- nvinfo : EIATTR_CUDA_API_VERSION
	.align		4
        /*0000*/ 	.byte	0x04, 0x37
        /*0002*/ 	.short	(.L_67 - .L_66)
.L_66:
        /*0004*/ 	.word	0x00000082


	//----- nvinfo : EIATTR_KPARAM_INFO
	.align		4
.L_67:
        /*0008*/ 	.byte	0x04, 0x17
        /*000a*/ 	.short	(.L_69 - .L_68)
.L_68:
        /*000c*/ 	.word	0x00000000
        /*0010*/ 	.short	0x0003
        /*0012*/ 	.short	0x0014
        /*0014*/ 	.byte	0x00, 0xf0, 0x11, 0x00


	//----- nvinfo : EIATTR_KPARAM_INFO
	.align		4
.L_69:
        /*0018*/ 	.byte	0x04, 0x17
        /*001a*/ 	.short	(.L_71 - .L_70)
.L_70:
        /*001c*/ 	.word	0x00000000
        /*0020*/ 	.short	0x0002
        /*0022*/ 	.short	0x0010
        /*0024*/ 	.byte	0x00, 0xf0, 0x11, 0x00


	//----- nvinfo : EIATTR_KPARAM_INFO
	.align		4
.L_71:
        /*0028*/ 	.byte	0x04, 0x17
        /*002a*/ 	.short	(.L_73 - .L_72)
.L_72:
        /*002c*/ 	.word	0x00000000
        /*0030*/ 	.short	0x0001
        /*0032*/ 	.short	0x0008
        /*0034*/ 	.byte	0x00, 0xf0, 0x21, 0x00


	//----- nvinfo : EIATTR_KPARAM_INFO
	.align		4
.L_73:
        /*0038*/ 	.byte	0x04, 0x17
        /*003a*/ 	.short	(.L_75 - .L_74)
.L_74:
        /*003c*/ 	.word	0x00000000
        /*0040*/ 	.short	0x0000
        /*0042*/ 	.short	0x0000
        /*0044*/ 	.byte	0x00, 0xf0, 0x21, 0x00


	//----- nvinfo : EIATTR_SPARSE_MMA_MASK
	.align		4
.L_75:
        /*0048*/ 	.byte	0x03, 0x50
        /*004a*/ 	.short	0x0000


	//----- nvinfo : EIATTR_MAXREG_COUNT
	.align		4
        /*004c*/ 	.byte	0x03, 0x1b
        /*004e*/ 	.short	0x00ff


	//----- nvinfo : EIATTR_MERCURY_ISA_VERSION
	.align		4
        /*0050*/ 	.byte	0x03, 0x5f
        /*0052*/ 	.short	0x0101


	//----- nvinfo : EIATTR_VRC_CTA_INIT_COUNT
	.align		4
        /*0054*/ 	.byte	0x02, 0x4a
	.zero		1
	.zero		1


	//----- nvinfo : EIATTR_EXIT_INSTR_OFFSETS
	.align		4
        /*0058*/ 	.byte	0x04, 0x1c
        /*005a*/ 	.short	(.L_77 - .L_76)


	//   ....[0]....
.L_76:
        /*005c*/ 	.word	0x00000730


	//----- nvinfo : EIATTR_CBANK_PARAM_SIZE
	.align		4
.L_77:
        /*0060*/ 	.byte	0x03, 0x19
        /*0062*/ 	.short	0x0018


	//----- nvinfo : EIATTR_PARAM_CBANK
	.align		4
        /*0064*/ 	.byte	0x04, 0x0a
        /*0066*/ 	.short	(.L_79 - .L_78)
	.align		4
.L_78:
        /*0068*/ 	.word	index@(.nv.constant0._Z4multP7complexS0_ii)
        /*006c*/ 	.short	0x0380
        /*006e*/ 	.short	0x0018


	//----- nvinfo : EIATTR_SW_WAR
	.align		4
.L_79:
        /*0070*/ 	.byte	0x04, 0x36
        /*0072*/ 	.short	(.L_81 - .L_80)
.L_80:
        /*0074*/ 	.word	0x00000008
.L_81:


//--------------------- .nv.info._Z4warmi         --------------------------
	.section	.nv.info._Z4warmi,"",@"SHT_CUDA_INFO"
	.sectionflags	@""
	.align	4


	//----- nvinfo : EIATTR_CUDA_API_VERSION
	.align		4
        /*0000*/ 	.byte	0x04, 0x37
        /*0002*/ 	.short	(.L_83 - .L_82)
.L_82:
        /*0004*/ 	.word	0x00000082


	//----- nvinfo : EIATTR_KPARAM_INFO
	.align		4
.L_83:
        /*0008*/ 	.byte	0x04, 0x17
        /*000a*/ 	.short	(.L_85 - .L_84)
.L_84:
        /*000c*/ 	.word	0x00000000
        /*0010*/ 	.short	0x0000
        /*0012*/ 	.short	0x0000
        /*0014*/ 	.byte	0x00, 0xf0, 0x11, 0x00


	//----- nvinfo : EIATTR_SPARSE_MMA_MASK
	.align		4
.L_85:
        /*0018*/ 	.byte	0x03, 0x50
        /*001a*/ 	.short	0x0000


	//----- nvinfo : EIATTR_MAXREG_COUNT
	.align		4
        /*001c*/ 	.byte	0x03, 0x1b
        /*001e*/ 	.short	0x00ff


	//----- nvinfo : EIATTR_MERCURY_ISA_VERSION
	.align		4
        /*0020*/ 	.byte	0x03, 0x5f
        /*0022*/ 	.short	0x0101


	//----- nvinfo : EIATTR_VRC_CTA_INIT_COUNT
	.align		4
        /*0024*/ 	.byte	0x02, 0x4a
	.zero		1
	.zero		1


	//----- nvinfo : EIATTR_EXIT_INSTR_OFFSETS
	.align		4
        /*0028*/ 	.byte	0x04, 0x1c
        /*002a*/ 	.short	(.L_87 - .L_86)


	//   ....[0]....
.L_86:
        /*002c*/ 	.word	0x00000010


	//----- nvinfo : EIATTR_CBANK_PARAM_SIZE
	.align		4
.L_87:
        /*0030*/ 	.byte	0x03, 0x19
        /*0032*/ 	.short	0x0004


	//----- nvinfo : EIATTR_PARAM_CBANK
	.align		4
        /*0034*/ 	.byte	0x04, 0x0a
        /*0036*/ 	.short	(.L_89 - .L_88)
	.align		4
.L_88:
        /*0038*/ 	.word	index@(.nv.constant0._Z4warmi)
        /*003c*/ 	.short	0x0380
        /*003e*/ 	.short	0x0004


	//----- nvinfo : EIATTR_SW_WAR
	.align		4
.L_89:
        /*0040*/ 	.byte	0x04, 0x36
        /*0042*/ 	.short	(.L_91 - .L_90)
.L_90:
        /*0044*/ 	.word	0x00000008
.L_91:


//--------------------- .nv.info._Z12RowScalarMulP7complexii --------------------------
	.section	.nv.info._Z12RowScalarMulP7complexii,"",@"SHT_CUDA_INFO"
	.sectionflags	@""
	.align	4


	//----- nvinfo : EIATTR_CUDA_API_VERSION
	.align		4
        /*0000*/ 	.byte	0x04, 0x37
        /*0002*/ 	.short	(.L_93 - .L_92)
.L_92:
        /*0004*/ 	.word	0x00000082


	//----- nvinfo : EIATTR_KPARAM_INFO
	.align		4
.L_93:
        /*0008*/ 	.byte	0x04, 0x17
        /*000a*/ 	.short	(.L_95 - .L_94)
.L_94:
        /*000c*/ 	.word	0x00000000
        /*0010*/ 	.short	0x0002
        /*0012*/ 	.short	0x000c
        /*0014*/ 	.byte	0x00, 0xf0, 0x11, 0x00


	//----- nvinfo : EIATTR_KPARAM_INFO
	.align		4
.L_95:
        /*0018*/ 	.byte	0x04, 0x17
        /*001a*/ 	.short	(.L_97 - .L_96)
.L_96:
        /*001c*/ 	.word	0x00000000
        /*0020*/ 	.short	0x0001
        /*0022*/ 	.short	0x0008
        /*0024*/ 	.byte	0x00, 0xf0, 0x11, 0x00


	//----- nvinfo : EIATTR_KPARAM_INFO
	.align		4
.L_97:
        /*0028*/ 	.byte	0x04, 0x17
        /*002a*/ 	.short	(.L_99 - .L_98)
.L_98:
        /*002c*/ 	.word	0x00000000
        /*0030*/ 	.short	0x0000
        /*0032*/ 	.short	0x0000
        /*0034*/ 	.byte	0x00, 0xf0, 0x21, 0x00


	//----- nvinfo : EIATTR_SPARSE_MMA_MASK
	.align		4
.L_99:
        /*0038*/ 	.byte	0x03, 0x50
        /*003a*/ 	.short	0x0000


	//----- nvinfo : EIATTR_MAXREG_COUNT
	.align		4
        /*003c*/ 	.byte	0x03, 0x1b
        /*003e*/ 	.short	0x00ff


	//----- nvinfo : EIATTR_MERCURY_ISA_VERSION
	.align		4
        /*0040*/ 	.byte	0x03, 0x5f
        /*0042*/ 	.short	0x0101


	//----- nvinfo : EIATTR_VRC_CTA_INIT_COUNT
	.align		4
        /*0044*/ 	.byte	0x02, 0x4a
	.zero		1
	.zero		1


	//----- nvinfo : EIATTR_EXIT_INSTR_OFFSETS
	.align		4
        /*0048*/ 	.byte	0x04, 0x1c
        /*004a*/ 	.short	(.L_101 - .L_100)


	//   ....[0]....
.L_100:
        /*004c*/ 	.word	0x000001c0


	//----- nvinfo : EIATTR_CBANK_PARAM_SIZE
	.align		4
.L_101:
        /*0050*/ 	.byte	0x03, 0x19
        /*0052*/ 	.short	0x0010


	//----- nvinfo : EIATTR_PARAM_CBANK
	.align		4
        /*0054*/ 	.byte	0x04, 0x0a
        /*0056*/ 	.short	(.L_103 - .L_102)
	.align		4
.L_102:
        /*0058*/ 	.word	index@(.nv.constant0._Z12RowScalarMulP7complexii)
        /*005c*/ 	.short	0x0380
        /*005e*/ 	.short	0x0010


	//----- nvinfo : EIATTR_SW_WAR
	.align		4
.L_103:
        /*0060*/ 	.byte	0x04, 0x36
        /*0062*/ 	.short	(.L_105 - .L_104)
.L_104:
        /*0064*/ 	.word	0x00000008
.L_105:


//--------------------- .nv.info._Z17VecMulVechSumMatrP7complexii --------------------------
	.section	.nv.info._Z17VecMulVechSumMatrP7complexii,"",@"SHT_CUDA_INFO"
	.sectionflags	@""
	.align	4


	//----- nvinfo : EIATTR_CUDA_API_VERSION
	.align		4
        /*0000*/ 	.byte	0x04, 0x37
        /*0002*/ 	.short	(.L_107 - .L_106)
.L_106:
        /*0004*/ 	.word	0x00000082


	//----- nvinfo : EIATTR_KPARAM_INFO
	.align		4
.L_107:
        /*0008*/ 	.byte	0x04, 0x17
        /*000a*/ 	.short	(.L_109 - .L_108)
.L_108:
        /*000c*/ 	.word	0x00000000
        /*0010*/ 	.short	0x0002
        /*0012*/ 	.short	0x000c
        /*0014*/ 	.byte	0x00, 0xf0, 0x11, 0x00


	//----- nvinfo : EIATTR_KPARAM_INFO
	.align		4
.L_109:
        /*0018*/ 	.byte	0x04, 0x17
        /*001a*/ 	.short	(.L_111 - .L_110)
.L_110:
        /*001c*/ 	.word	0x00000000
        /*0020*/ 	.short	0x0001
        /*0022*/ 	.short	0x0008
        /*0024*/ 	.byte	0x00, 0xf0, 0x11, 0x00


	//----- nvinfo : EIATTR_KPARAM_INFO
	.align		4
.L_111:
        /*0028*/ 	.byte	0x04, 0x17
        /*002a*/ 	.short	(.L_113 - .L_112)
.L_112:
        /*002c*/ 	.word	0x00000000
        /*0030*/ 	.short	0x0000
        /*0032*/ 	.short	0x0000
        /*0034*/ 	.byte	0x00, 0xf0, 0x21, 0x00


	//----- nvinfo : EIATTR_SPARSE_MMA_MASK
	.align		4
.L_113:
        /*0038*/ 	.byte	0x03, 0x50
        /*003a*/ 	.short	0x0000


	//----- nvinfo : EIATTR_MAXREG_COUNT
	.align		4
        /*003c*/ 	.byte	0x03, 0x1b
        /*003e*/ 	.short	0x00ff


	//----- nvinfo : EIATTR_MERCURY_ISA_VERSION
	.align		4
        /*0040*/ 	.byte	0x03, 0x5f
        /*0042*/ 	.short	0x0101


	//----- nvinfo : EIATTR_VRC_CTA_INIT_COUNT
	.align		4
        /*0044*/ 	.byte	0x02, 0x4a
	.zero		1
	.zero		1


	//----- nvinfo : EIATTR_EXIT_INSTR_OFFSETS
	.align		4
        /*0048*/ 	.byte	0x04, 0x1c
        /*004a*/ 	.short	(.L_115 - .L_114)


	//   ....[0]....
.L_114:
        /*004c*/ 	.word	0x000002b0


	//----- nvinfo : EIATTR_CBANK_PARAM_SIZE
	.align		4
.L_115:
        /*0050*/ 	.byte	0x03, 0x19
        /*0052*/ 	.short	0x0010


	//----- nvinfo : EIATTR_PARAM_CBANK
	.align		4
        /*0054*/ 	.byte	0x04, 0x0a
        /*0056*/ 	.short	(.L_117 - .L_116)
	.align		4
.L_116:
        /*0058*/ 	.word	index@(.nv.constant0._Z17VecMulVechSumMatrP7complexii)
        /*005c*/ 	.short	0x0380
        /*005e*/ 	.short	0x0010


	//----- nvinfo : EIATTR_SW_WAR
	.align		4
.L_117:
        /*0060*/ 	.byte	0x04, 0x36
        /*0062*/ 	.short	(.L_119 - .L_118)
.L_118:
        /*0064*/ 	.word	0x00000008
.L_119:


//--------------------- .nv.info._Z7SetmatLP7complexS0_ii --------------------------
	.section	.nv.info._Z7SetmatLP7complexS0_ii,"",@"SHT_CUDA_INFO"
	.sectionflags	@""
	.align	4


	//----- nvinfo : EIATTR_CUDA_API_VERSION
	.align		4
        /*0000*/ 	.byte	0x04, 0x37
        /*0002*/ 	.short	(.L_121 - .L_120)
.L_120:
        /*0004*/ 	.word	0x00000082


	//----- nvinfo : EIATTR_KPARAM_INFO
	.align		4
.L_121:
        /*0008*/ 	.byte	0x04, 0x17
        /*000a*/ 	.short	(.L_123 - .L_122)
.L_122:
        /*000c*/ 	.word	0x00000000
        /*0010*/ 	.short	0x0003
        /*0012*/ 	.short	0x0014
        /*0014*/ 	.byte	0x00, 0xf0, 0x11, 0x00


	//----- nvinfo : EIATTR_KPARAM_INFO
	.align		4
.L_123:
        /*0018*/ 	.byte	0x04, 0x17
        /*001a*/ 	.short	(.L_125 - .L_124)
.L_124:
        /*001c*/ 	.word	0x00000000
        /*0020*/ 	.short	0x0002
        /*0022*/ 	.short	0x0010
        /*0024*/ 	.byte	0x00, 0xf0, 0x11, 0x00


	//----- nvinfo : EIATTR_KPARAM_INFO
	.align		4
.L_125:
        /*0028*/ 	.byte	0x04, 0x17
        /*002a*/ 	.short	(.L_127 - .L_126)
.L_126:
        /*002c*/ 	.word	0x00000000
        /*0030*/ 	.short	0x0001
        /*0032*/ 	.short	0x0008
        /*0034*/ 	.byte	0x00, 0xf0, 0x21, 0x00


	//----- nvinfo : EIATTR_KPARAM_INFO
	.align		4
.L_127:
        /*0038*/ 	.byte	0x04, 0x17
        /*003a*/ 	.short	(.L_129 - .L_128)
.L_128:
        /*003c*/ 	.word	0x00000000
        /*0040*/ 	.short	0x0000
        /*0042*/ 	.short	0x0000
        /*0044*/ 	.byte	0x00, 0xf0, 0x21, 0x00


	//----- nvinfo : EIATTR_SPARSE_MMA_MASK
	.align		4
.L_129:
        /*0048*/ 	.byte	0x03, 0x50
        /*004a*/ 	.short	0x0000


	//----- nvinfo : EIATTR_MAXREG_COUNT
	.align		4
        /*004c*/ 	.byte	0x03, 0x1b
        /*004e*/ 	.short	0x00ff


	//----- nvinfo : EIATTR_MERCURY_ISA_VERSION
	.align		4
        /*0050*/ 	.byte	0x03, 0x5f
        /*0052*/ 	.short	0x0101


	//----- nvinfo : EIATTR_VRC_CTA_INIT_COUNT
	.align		4
        /*0054*/ 	.byte	0x02, 0x4a
	.zero		1
	.zero		1


	//----- nvinfo : EIATTR_EXIT_INSTR_OFFSETS
	.align		4
        /*0058*/ 	.byte	0x04, 0x1c
        /*005a*/ 	.short	(.L_131 - .L_130)


	//   ....[0]....
.L_130:
        /*005c*/ 	.word	0x00000130


	//   ....[1]....
        /*0060*/ 	.word	0x000001e0


	//----- nvinfo : EIATTR_CBANK_PARAM_SIZE
	.align		4
.L_131:
        /*0064*/ 	.byte	0x03, 0x19
        /*0066*/ 	.short	0x0018


	//----- nvinfo : EIATTR_PARAM_CBANK
	.align		4
        /*0068*/ 	.byte	0x04, 0x0a
        /*006a*/ 	.short	(.L_133 - .L_132)
	.align		4
.L_132:
        /*006c*/ 	.word	index@(.nv.constant0._Z7SetmatLP7complexS0_ii)
        /*0070*/ 	.short	0x0380
        /*0072*/ 	.short	0x0018


	//----- nvinfo : EIATTR_SW_WAR
	.align		4
.L_133:
        /*0074*/ 	.byte	0x04, 0x36
        /*0076*/ 	.short	(.L_135 - .L_134)
.L_134:
        /*0078*/ 	.word	0x00000008
.L_135:


//--------------------- .nv.info._Z17subMatrixVecScal2P7complexS0_S0_iii --------------------------
	.section	.nv.info._Z17subMatrixVecScal2P7complexS0_S0_iii,"",@"SHT_CUDA_INFO"
	.sectionflags	@""
	.align	4


	//----- nvinfo : EIATTR_CUDA_API_VERSION
	.align		4
        /*0000*/ 	.byte	0x04, 0x37
        /*0002*/ 	.short	(.L_137 - .L_136)
.L_136:
        /*0004*/ 	.word	0x00000082


	//----- nvinfo : EIATTR_KPARAM_INFO
	.align		4
.L_137:
        /*0008*/ 	.byte	0x04, 0x17
        /*000a*/ 	.short	(.L_139 - .L_138)
.L_138:
        /*000c*/ 	.word	0x00000000
        /*0010*/ 	.short	0x0005
        /*0012*/ 	.short	0x0020
        /*0014*/ 	.byte	0x00, 0xf0, 0x11, 0x00


	//----- nvinfo : EIATTR_KPARAM_INFO
	.align		4
.L_139:
        /*0018*/ 	.byte	0x04, 0x17
        /*001a*/ 	.short	(.L_141 - .L_140)
.L_140:
        /*001c*/ 	.word	0x00000000
        /*0020*/ 	.short	0x0004
        /*0022*/ 	.short	0x001c
        /*0024*/ 	.byte	0x00, 0xf0, 0x11, 0x00


	//----- nvinfo : EIATTR_KPARAM_INFO
	.align		4
.L_141:
        /*0028*/ 	.byte	0x04, 0x17
        /*002a*/ 	.short	(.L_143 - .L_142)
.L_142:
        /*002c*/ 	.word	0x00000000
        /*0030*/ 	.short	0x0003
        /*0032*/ 	.short	0x0018
        /*0034*/ 	.byte	0x00, 0xf0, 0x11, 0x00


	//----- nvinfo : EIATTR_KPARAM_INFO
	.align		4
.L_143:
        /*0038*/ 	.byte	0x04, 0x17
        /*003a*/ 	.short	(.L_145 - .L_144)
.L_144:
        /*003c*/ 	.word	0x00000000
        /*0040*/ 	.short	0x0002
        /*0042*/ 	.short	0x0010
        /*0044*/ 	.byte	0x00, 0xf0, 0x21, 0x00


	//----- nvinfo : EIATTR_KPARAM_INFO
	.align		4
.L_145:
        /*0048*/ 	.byte	0x04, 0x17
        /*004a*/ 	.short	(.L_147 - .L_146)
.L_146:
        /*004c*/ 	.word	0x00000000
        /*0050*/ 	.short	0x0001
        /*0052*/ 	.short	0x0008
        /*0054*/ 	.byte	0x00, 0xf0, 0x21, 0x00


	//----- nvinfo : EIATTR_KPARAM_INFO
	.align		4
.L_147:
        /*0058*/ 	.byte	0x04, 0x17
        /*005a*/ 	.short	(.L_149 - .L_148)
.L_148:
        /*005c*/ 	.word	0x00000000
        /*0060*/ 	.short	0x0000
        /*0062*/ 	.short	0x0000
        /*0064*/ 	.byte	0x00, 0xf0, 0x21, 0x00


	//----- nvinfo : EIATTR_SPARSE_MMA_MASK
	.align		4
.L_149:
        /*0068*/ 	.byte	0x03, 0x50
        /*006a*/ 	.short	0x0000


	//----- nvinfo : EIATTR_MAXREG_COUNT
	.align		4
        /*006c*/ 	.byte	0x03, 0x1b
        /*006e*/ 	.short	0x00ff


	//----- nvinfo : EIATTR_MERCURY_ISA_VERSION
	.align		4
        /*0070*/ 	.byte	0x03, 0x5f
        /*0072*/ 	.short	0x0101


	//----- nvinfo : EIATTR_VRC_CTA_INIT_COUNT
	.align		4
        /*0074*/ 	.byte	0x02, 0x4a
	.zero		1
	.zero		1


	//----- nvinfo : EIATTR_EXIT_INSTR_OFFSETS
	.align		4
        /*0078*/ 	.byte	0x04, 0x1c
        /*007a*/ 	.short	(.L_151 - .L_150)


	//   ....[0]....
.L_150:
        /*007c*/ 	.word	0x00000820


	//   ....[1]....
        /*0080*/ 	.word	0x000011d0


	//   ....[2]....
        /*0084*/ 	.word	0x00001270


	//----- nvinfo : EIATTR_CRS_STACK_SIZE
	.align		4
.L_151:
        /*0088*/ 	.byte	0x04, 0x1e
        /*008a*/ 	.short	(.L_153 - .L_152)
.L_152:
        /*008c*/ 	.word	0x00000000


	//----- nvinfo : EIATTR_CBANK_PARAM_SIZE
	.align		4
.L_153:
        /*0090*/ 	.byte	0x03, 0x19
        /*0092*/ 	.short	0x0024


	//----- nvinfo : EIATTR_PARAM_CBANK
	.align		4
        /*0094*/ 	.byte	0x04, 0x0a
        /*0096*/ 	.short	(.L_155 - .L_154)
	.align		4
.L_154:
        /*0098*/ 	.word	index@(.nv.constant0._Z17subMatrixVecScal2P7complexS0_S0_iii)
        /*009c*/ 	.short	0x0380
        /*009e*/ 	.short	0x0024


	//----- nvinfo : EIATTR_SW_WAR
	.align		4
.L_155:
        /*00a0*/ 	.byte	0x04, 0x36
        /*00a2*/ 	.short	(.L_157 - .L_156)
.L_156:
        /*00a4*/ 	.word	0x00000008
.L_157:


//--------------------- .nv.info._Z17subMatrixVecScal1P7complexS0_S0_iii --------------------------
	.section	.nv.info._Z17subMatrixVecScal1P7complexS0_S0_iii,"",@"SHT_CUDA_INFO"
	.sectionflags	@""
	.align	4


	//----- nvinfo : EIATTR_CUDA_API_VERSION
	.align		4
        /*0000*/ 	.byte	0x04, 0x37
        /*0002*/ 	.short	(.L_159 - .L_158)
.L_158:
        /*0004*/ 	.word	0x00000082


	//----- nvinfo : EIATTR_KPARAM_INFO
	.align		4
.L_159:
        /*0008*/ 	.byte	0x04, 0x17
        /*000a*/ 	.short	(.L_161 - .L_160)
.L_160:
        /*000c*/ 	.word	0x00000000
        /*0010*/ 	.short	0x0005
        /*0012*/ 	.short	0x0020
        /*0014*/ 	.byte	0x00, 0xf0, 0x11, 0x00


	//----- nvinfo : EIATTR_KPARAM_INFO
	.align		4
.L_161:
        /*0018*/ 	.byte	0x04, 0x17
        /*001a*/ 	.short	(.L_163 - .L_162)
.L_162:
        /*001c*/ 	.word	0x00000000
        /*0020*/ 	.short	0x0004
        /*0022*/ 	.short	0x001c
        /*0024*/ 	.byte	0x00, 0xf0, 0x11, 0x00


	//----- nvinfo : EIATTR_KPARAM_INFO
	.align		4
.L_163:
        /*0028*/ 	.byte	0x04, 0x17
        /*002a*/ 	.short	(.L_165 - .L_164)
.L_164:
        /*002c*/ 	.word	0x00000000
        /*0030*/ 	.short	0x0003
        /*0032*/ 	.short	0x0018
        /*0034*/ 	.byte	0x00, 0xf0, 0x11, 0x00


	//----- nvinfo : EIATTR_KPARAM_INFO
	.align		4
.L_165:
        /*0038*/ 	.byte	0x04, 0x17
        /*003a*/ 	.short	(.L_167 - .L_166)
.L_166:
        /*003c*/ 	.word	0x00000000
        /*0040*/ 	.short	0x0002
        /*0042*/ 	.short	0x0010
        /*0044*/ 	.byte	0x00, 0xf0, 0x21, 0x00


	//----- nvinfo : EIATTR_KPARAM_INFO
	.align		4
.L_167:
        /*0048*/ 	.byte	0x04, 0x17
        /*004a*/ 	.short	(.L_169 - .L_168)
.L_168:
        /*004c*/ 	.word	0x00000000
        /*0050*/ 	.short	0x0001
        /*0052*/ 	.short	0x0008
        /*0054*/ 	.byte	0x00, 0xf0, 0x21, 0x00


	//----- nvinfo : EIATTR_KPARAM_INFO
	.align		4
.L_169:
        /*0058*/ 	.byte	0x04, 0x17
        /*005a*/ 	.short	(.L_171 - .L_170)
.L_170:
        /*005c*/ 	.word	0x00000000
        /*0060*/ 	.short	0x0000
        /*0062*/ 	.short	0x0000
        /*0064*/ 	.byte	0x00, 0xf0, 0x21, 0x00


	//----- nvinfo : EIATTR_SPARSE_MMA_MASK
	.align		4
.L_171:
        /*0068*/ 	.byte	0x03, 0x50
        /*006a*/ 	.short	0x0000


	//----- nvinfo : EIATTR_MAXREG_COUNT
	.align		4
        /*006c*/ 	.byte	0x03, 0x1b
        /*006e*/ 	.short	0x00ff


	//----- nvinfo : EIATTR_NUM_BARRIERS
	.align		4
        /*0070*/ 	.byte	0x02, 0x4c
        /*0072*/ 	.byte	0x01
	.zero		1


	//----- nvinfo : EIATTR_MERCURY_ISA_VERSION
	.align		4
        /*0074*/ 	.byte	0x03, 0x5f
        /*0076*/ 	.short	0x0101


	//----- nvinfo : EIATTR_VRC_CTA_INIT_COUNT
	.align		4
        /*0078*/ 	.byte	0x02, 0x4a
	.zero		1
	.zero		1


	//----- nvinfo : EIATTR_EXIT_INSTR_OFFSETS
	.align		4
        /*007c*/ 	.byte	0x04, 0x1c
        /*007e*/ 	.short	(.L_173 - .L_172)


	//   ....[0]....
.L_172:
        /*0080*/ 	.word	0x000000c0


	//   ....[1]....
        /*0084*/ 	.word	0x000009e0


	//   ....[2]....
        /*0088*/ 	.word	0x000012e0


	//   ....[3]....
        /*008c*/ 	.word	0x00001450


	//----- nvinfo : EIATTR_CRS_STACK_SIZE
	.align		4
.L_173:
        /*0090*/ 	.byte	0x04, 0x1e
        /*0092*/ 	.short	(.L_175 - .L_174)
.L_174:
        /*0094*/ 	.word	0x00000000


	//----- nvinfo : EIATTR_CBANK_PARAM_SIZE
	.align		4
.L_175:
        /*0098*/ 	.byte	0x03, 0x19
        /*009a*/ 	.short	0x0024


	//----- nvinfo : EIATTR_PARAM_CBANK
	.align		4
        /*009c*/ 	.byte	0x04, 0x0a
        /*009e*/ 	.short	(.L_177 - .L_176)
	.align		4
.L_176:
        /*00a0*/ 	.word	index@(.nv.constant0._Z17subMatrixVecScal1P7complexS0_S0_iii)
        /*00a4*/ 	.short	0x0380
        /*00a6*/ 	.short	0x0024


	//----- nvinfo : EIATTR_SW_WAR
	.align		4
.L_177:
        /*00a8*/ 	.byte	0x04, 0x36
        /*00aa*/ 	.short	(.L_179 - .L_178)
.L_178:
        /*00ac*/ 	.word	0x00000008
.L_179:


//--------------------- .nv.info._Z16subMatrixVecScalP7complexS0_S0_ii --------------------------
	.section	.nv.info._Z16subMatrixVecScalP7complexS0_S0_ii,"",@"SHT_CUDA_INFO"
	.sectionflags	@""
	.align	4


	//----- nvinfo : EIATTR_CUDA_API_VERSION
	.align		4
        /*0000*/ 	.byte	0x04, 0x37
        /*0002*/ 	.short	(.L_181 - .L_180)
.L_180:
        /*0004*/ 	.word	0x00000082


	//----- nvinfo : EIATTR_KPARAM_INFO
	.align		4
.L_181:
        /*0008*/ 	.byte	0x04, 0x17
        /*000a*/ 	.short	(.L_183 - .L_182)
.L_182:
        /*000c*/ 	.word	0x00000000
        /*0010*/ 	.short	0x0004
        /*0012*/ 	.short	0x001c
        /*0014*/ 	.byte	0x00, 0xf0, 0x11, 0x00


	//----- nvinfo : EIATTR_KPARAM_INFO
	.align		4
.L_183:
        /*0018*/ 	.byte	0x04, 0x17
        /*001a*/ 	.short	(.L_185 - .L_184)
.L_184:
        /*001c*/ 	.word	0x00000000
        /*0020*/ 	.short	0x0003
        /*0022*/ 	.short	0x0018
        /*0024*/ 	.byte	0x00, 0xf0, 0x11, 0x00


	//----- nvinfo : EIATTR_KPARAM_INFO
	.align		4
.L_185:
        /*0028*/ 	.byte	0x04, 0x17
        /*002a*/ 	.short	(.L_187 - .L_186)
.L_186:
        /*002c*/ 	.word	0x00000000
        /*0030*/ 	.short	0x0002
        /*0032*/ 	.short	0x0010
        /*0034*/ 	.byte	0x00, 0xf0, 0x21, 0x00


	//----- nvinfo : EIATTR_KPARAM_INFO
	.align		4
.L_187:
        /*0038*/ 	.byte	0x04, 0x17
        /*003a*/ 	.short	(.L_189 - .L_188)
.L_188:
        /*003c*/ 	.word	0x00000000
        /*0040*/ 	.short	0x0001
        /*0042*/ 	.short	0x0008
        /*0044*/ 	.byte	0x00, 0xf0, 0x21, 0x00


	//----- nvinfo : EIATTR_KPARAM_INFO
	.align		4
.L_189:
        /*0048*/ 	.byte	0x04, 0x17
        /*004a*/ 	.short	(.L_191 - .L_190)
.L_190:
        /*004c*/ 	.word	0x00000000
        /*0050*/ 	.short	0x0000
        /*0052*/ 	.short	0x0000
        /*0054*/ 	.byte	0x00, 0xf0, 0x21, 0x00


	//----- nvinfo : EIATTR_SPARSE_MMA_MASK
	.align		4
.L_191:
        /*0058*/ 	.byte	0x03, 0x50
        /*005a*/ 	.short	0x0000


	//----- nvinfo : EIATTR_MAXREG_COUNT
	.align		4
        /*005c*/ 	.byte	0x03, 0x1b
        /*005e*/ 	.short	0x00ff


	//----- nvinfo : EIATTR_NUM_BARRIERS
	.align		4
        /*0060*/ 	.byte	0x02, 0x4c
        /*0062*/ 	.byte	0x01
	.zero		1


	//----- nvinfo : EIATTR_MERCURY_ISA_VERSION
	.align		4
        /*0064*/ 	.byte	0x03, 0x5f
        /*0066*/ 	.short	0x0101


	//----- nvinfo : EIATTR_VRC_CTA_INIT_COUNT
	.align		4
        /*0068*/ 	.byte	0x02, 0x4a
	.zero		1
	.zero		1


	//----- nvinfo : EIATTR_EXIT_INSTR_OFFSETS
	.align		4
        /*006c*/ 	.byte	0x04, 0x1c
        /*006e*/ 	.short	(.L_193 - .L_192)


	//   ....[0]....
.L_192:
        /*0070*/ 	.word	0x00000210


	//   ....[1]....
        /*0074*/ 	.word	0x00000910


	//   ....[2]....
        /*0078*/ 	.word	0x00000a40


	//----- nvinfo : EIATTR_CRS_STACK_SIZE
	.align		4
.L_193:
        /*007c*/ 	.byte	0x04, 0x1e
        /*007e*/ 	.short	(.L_195 - .L_194)
.L_194:
        /*0080*/ 	.word	0x00000000


	//----- nvinfo : EIATTR_CBANK_PARAM_SIZE
	.align		4
.L_195:
        /*0084*/ 	.byte	0x03, 0x19
        /*0086*/ 	.short	0x0020


	//----- nvinfo : EIATTR_PARAM_CBANK
	.align		4
        /*0088*/ 	.byte	0x04, 0x0a
        /*008a*/ 	.short	(.L_197 - .L_196)
	.align		4
.L_196:
        /*008c*/ 	.word	index@(.nv.constant0._Z16subMatrixVecScalP7complexS0_S0_ii)
        /*0090*/ 	.short	0x0380
        /*0092*/ 	.short	0x0020


	//----- nvinfo : EIATTR_SW_WAR
	.align		4
.L_197:
        /*0094*/ 	.byte	0x04, 0x36
        /*0096*/ 	.short	(.L_199 - .L_198)
.L_198:
        /*0098*/ 	.word	0x00000008
.L_199:


//--------------------- .nv.info._Z17sumMatrixColShortPK7complexiPS_ --------------------------
	.section	.nv.info._Z17sumMatrixColShortPK7complexiPS_,"",@"SHT_CUDA_INFO"
	.sectionflags	@""
	.align	4


	//----- nvinfo : EIATTR_CUDA_API_VERSION
	.align		4
        /*0000*/ 	.byte	0x04, 0x37
        /*0002*/ 	.short	(.L_201 - .L_200)
.L_200:
        /*0004*/ 	.word	0x00000082


	//----- nvinfo : EIATTR_KPARAM_INFO
	.align		4
.L_201:
        /*0008*/ 	.byte	0x04, 0x17
        /*000a*/ 	.short	(.L_203 - .L_202)
.L_202:
        /*000c*/ 	.word	0x00000000
        /*0010*/ 	.short	0x0002
        /*0012*/ 	.short	0x0010
        /*0014*/ 	.byte	0x00, 0xf0, 0x21, 0x00


	//----- nvinfo : EIATTR_KPARAM_INFO
	.align		4
.L_203:
        /*0018*/ 	.byte	0x04, 0x17
        /*001a*/ 	.short	(.L_205 - .L_204)
.L_204:
        /*001c*/ 	.word	0x00000000
        /*0020*/ 	.short	0x0001
        /*0022*/ 	.short	0x0008
        /*0024*/ 	.byte	0x00, 0xf0, 0x11, 0x00


	//----- nvinfo : EIATTR_KPARAM_INFO
	.align		4
.L_205:
        /*0028*/ 	.byte	0x04, 0x17
        /*002a*/ 	.short	(.L_207 - .L_206)
.L_206:
        /*002c*/ 	.word	0x00000000
        /*0030*/ 	.short	0x0000
        /*0032*/ 	.short	0x0000
        /*0034*/ 	.byte	0x00, 0xf0, 0x21, 0x00


	//----- nvinfo : EIATTR_SPARSE_MMA_MASK
	.align		4
.L_207:
        /*0038*/ 	.byte	0x03, 0x50
        /*003a*/ 	.short	0x0000


	//----- nvinfo : EIATTR_MAXREG_COUNT
	.align		4
        /*003c*/ 	.byte	0x03, 0x1b
        /*003e*/ 	.short	0x00ff


	//----- nvinfo : EIATTR_MERCURY_ISA_VERSION
	.align		4
        /*0040*/ 	.byte	0x03, 0x5f
        /*0042*/ 	.short	0x0101


	//----- nvinfo : EIATTR_VRC_CTA_INIT_COUNT
	.align		4
        /*0044*/ 	.byte	0x02, 0x4a
	.zero		1
	.zero		1


	//----- nvinfo : EIATTR_EXIT_INSTR_OFFSETS
	.align		4
        /*0048*/ 	.byte	0x04, 0x1c
        /*004a*/ 	.short	(.L_209 - .L_208)


	//   ....[0]....
.L_208:
        /*004c*/ 	.word	0x000004c0


	//----- nvinfo : EIATTR_CBANK_PARAM_SIZE
	.align		4
.L_209:
        /*0050*/ 	.byte	0x03, 0x19
        /*0052*/ 	.short	0x0018


	//----- nvinfo : EIATTR_PARAM_CBANK
	.align		4
        /*0054*/ 	.byte	0x04, 0x0a
        /*0056*/ 	.short	(.L_211 - .L_210)
	.align		4
.L_210:
        /*0058*/ 	.word	index@(.nv.constant0._Z17sumMatrixColShortPK7complexiPS_)
        /*005c*/ 	.short	0x0380
        /*005e*/ 	.short	0x0018


	//----- nvinfo : EIATTR_SW_WAR
	.align		4
.L_211:
        /*0060*/ 	.byte	0x04, 0x36
        /*0062*/ 	.short	(.L_213 - .L_212)
.L_212:
        /*0064*/ 	.word	0x00000008
.L_213:


//--------------------- .nv.info._Z17sumMatrixRowShortPK7complexiPS_ --------------------------
	.section	.nv.info._Z17sumMatrixRowShortPK7complexiPS_,"",@"SHT_CUDA_INFO"
	.sectionflags	@""
	.align	4


	//----- nvinfo : EIATTR_CUDA_API_VERSION
	.align		4
        /*0000*/ 	.byte	0x04, 0x37
        /*0002*/ 	.short	(.L_215 - .L_214)
.L_214:
        /*0004*/ 	.word	0x00000082


	//----- nvinfo : EIATTR_KPARAM_INFO
	.align		4
.L_215:
        /*0008*/ 	.byte	0x04, 0x17
        /*000a*/ 	.short	(.L_217 - .L_216)
.L_216:
        /*000c*/ 	.word	0x00000000
        /*0010*/ 	.short	0x0002
        /*0012*/ 	.short	0x0010
        /*0014*/ 	.byte	0x00, 0xf0, 0x21, 0x00


	//----- nvinfo : EIATTR_KPARAM_INFO
	.align		4
.L_217:
        /*0018*/ 	.byte	0x04, 0x17
        /*001a*/ 	.short	(.L_219 - .L_218)
.L_218:
        /*001c*/ 	.word	0x00000000
        /*0020*/ 	.short	0x0001
        /*0022*/ 	.short	0x0008
        /*0024*/ 	.byte	0x00, 0xf0, 0x11, 0x00


	//----- nvinfo : EIATTR_KPARAM_INFO
	.align		4
.L_219:
        /*0028*/ 	.byte	0x04, 0x17
        /*002a*/ 	.short	(.L_221 - .L_220)
.L_220:
        /*002c*/ 	.word	0x00000000
        /*0030*/ 	.short	0x0000
        /*0032*/ 	.short	0x0000
        /*0034*/ 	.byte	0x00, 0xf0, 0x21, 0x00


	//----- nvinfo : EIATTR_SPARSE_MMA_MASK
	.align		4
.L_221:
        /*0038*/ 	.byte	0x03, 0x50
        /*003a*/ 	.short	0x0000


	//----- nvinfo : EIATTR_MAXREG_COUNT
	.align		4
        /*003c*/ 	.byte	0x03, 0x1b
        /*003e*/ 	.short	0x00ff


	//----- nvinfo : EIATTR_MERCURY_ISA_VERSION
	.align		4
        /*0040*/ 	.byte	0x03, 0x5f
        /*0042*/ 	.short	0x0101


	//----- nvinfo : EIATTR_VRC_CTA_INIT_COUNT
	.align		4
        /*0044*/ 	.byte	0x02, 0x4a
	.zero		1
	.zero		1


	//----- nvinfo : EIATTR_EXIT_INSTR_OFFSETS
	.align		4
        /*0048*/ 	.byte	0x04, 0x1c
        /*004a*/ 	.short	(.L_223 - .L_222)


	//   ....[0]....
.L_222:
        /*004c*/ 	.word	0x00000500


	//----- nvinfo : EIATTR_CRS_STACK_SIZE
	.align		4
.L_223:
        /*0050*/ 	.byte	0x04, 0x1e
        /*0052*/ 	.short	(.L_225 - .L_224)
.L_224:
        /*0054*/ 	.word	0x00000000


	//----- nvinfo : EIATTR_CBANK_PARAM_SIZE
	.align		4
.L_225:
        /*0058*/ 	.byte	0x03, 0x19
        /*005a*/ 	.short	0x0018


	//----- nvinfo : EIATTR_PARAM_CBANK
	.align		4
        /*005c*/ 	.byte	0x04, 0x0a
        /*005e*/ 	.short	(.L_227 - .L_226)
	.align		4
.L_226:
        /*0060*/ 	.word	index@(.nv.constant0._Z17sumMatrixRowShortPK7complexiPS_)
        /*0064*/ 	.short	0x0380
        /*0066*/ 	.short	0x0018


	//----- nvinfo : EIATTR_SW_WAR
	.align		4
.L_227:
        /*0068*/ 	.byte	0x04, 0x36
        /*006a*/ 	.short	(.L_229 - .L_228)
.L_228:
        /*006c*/ 	.word	0x00000008
.L_229:


//--------------------- .nv.info._Z16MatVecMulComplexPK7complexiiPS_S2_ --------------------------
	.section	.nv.info._Z16MatVecMulComplexPK7complexiiPS_S2_,"",@"SHT_CUDA_INFO"
	.sectionflags	@""
	.align	4


	//----- nvinfo : EIATTR_CUDA_API_VERSION
	.align		4
        /*0000*/ 	.byte	0x04, 0x37
        /*0002*/ 	.short	(.L_231 - .L_230)
.L_230:
        /*0004*/ 	.word	0x00000082


	//----- nvinfo : EIATTR_KPARAM_INFO
	.align		4
.L_231:
        /*0008*/ 	.byte	0x04, 0x17
        /*000a*/ 	.short	(.L_233 - .L_232)
.L_232:
        /*000c*/ 	.word	0x00000000
        /*0010*/ 	.short	0x0004
        /*0012*/ 	.short	0x0018
        /*0014*/ 	.byte	0x00, 0xf0, 0x21, 0x00


	//----- nvinfo : EIATTR_KPARAM_INFO
	.align		4
.L_233:
        /*0018*/ 	.byte	0x04, 0x17
        /*001a*/ 	.short	(.L_235 - .L_234)
.L_234:
        /*001c*/ 	.word	0x00000000
        /*0020*/ 	.short	0x0003
        /*0022*/ 	.short	0x0010
        /*0024*/ 	.byte	0x00, 0xf0, 0x21, 0x00


	//----- nvinfo : EIATTR_KPARAM_INFO
	.align		4
.L_235:
        /*0028*/ 	.byte	0x04, 0x17
        /*002a*/ 	.short	(.L_237 - .L_236)
.L_236:
        /*002c*/ 	.word	0x00000000
        /*0030*/ 	.short	0x0002
        /*0032*/ 	.short	0x000c
        /*0034*/ 	.byte	0x00, 0xf0, 0x11, 0x00


	//----- nvinfo : EIATTR_KPARAM_INFO
	.align		4
.L_237:
        /*0038*/ 	.byte	0x04, 0x17
        /*003a*/ 	.short	(.L_239 - .L_238)
.L_238:
        /*003c*/ 	.word	0x00000000
        /*0040*/ 	.short	0x0001
        /*0042*/ 	.short	0x0008
        /*0044*/ 	.byte	0x00, 0xf0, 0x11, 0x00


	//----- nvinfo : EIATTR_KPARAM_INFO
	.align		4
.L_239:
        /*0048*/ 	.byte	0x04, 0x17
        /*004a*/ 	.short	(.L_241 - .L_240)
.L_240:
        /*004c*/ 	.word	0x00000000
        /*0050*/ 	.short	0x0000
        /*0052*/ 	.short	0x0000
        /*0054*/ 	.byte	0x00, 0xf0, 0x21, 0x00


	//----- nvinfo : EIATTR_SPARSE_MMA_MASK
	.align		4
.L_241:
        /*0058*/ 	.byte	0x03, 0x50
        /*005a*/ 	.short	0x0000


	//----- nvinfo : EIATTR_MAXREG_COUNT
	.align		4
        /*005c*/ 	.byte	0x03, 0x1b
        /*005e*/ 	.short	0x00ff


	//----- nvinfo : EIATTR_NUM_BARRIERS
	.align		4
        /*0060*/ 	.byte	0x02, 0x4c
        /*0062*/ 	.byte	0x01
	.zero		1


	//----- nvinfo : EIATTR_MERCURY_ISA_VERSION
	.align		4
        /*0064*/ 	.byte	0x03, 0x5f
        /*0066*/ 	.short	0x0101


	//----- nvinfo : EIATTR_VRC_CTA_INIT_COUNT
	.align		4
        /*0068*/ 	.byte	0x02, 0x4a
	.zero		1
	.zero		1


	//----- nvinfo : EIATTR_EXIT_INSTR_OFFSETS
	.align		4
        /*006c*/ 	.byte	0x04, 0x1c
        /*006e*/ 	.short	(.L_243 - .L_242)


	//   ....[0]....
.L_242:
        /*0070*/ 	.word	0x00000d90


	//   ....[1]....
        /*0074*/ 	.word	0x00000f40


	//   ....[2]....
        /*0078*/ 	.word	0x00000fd0


	//----- nvinfo : EIATTR_CRS_STACK_SIZE
	.align		4
.L_243:
        /*007c*/ 	.byte	0x04, 0x1e
        /*007e*/ 	.short	(.L_245 - .L_244)
.L_244:
        /*0080*/ 	.word	0x00000000


	//----- nvinfo : EIATTR_CBANK_PARAM_SIZE
	.align		4
.L_245:
        /*0084*/ 	.byte	0x03, 0x19
        /*0086*/ 	.short	0x0020


	//----- nvinfo : EIATTR_PARAM_CBANK
	.align		4
        /*0088*/ 	.byte	0x04, 0x0a
        /*008a*/ 	.short	(.L_247 - .L_246)
	.align		4
.L_246:
        /*008c*/ 	.word	index@(.nv.constant0._Z16MatVecMulComplexPK7complexiiPS_S2_)
        /*0090*/ 	.short	0x0380
        /*0092*/ 	.short	0x0020


	//----- nvinfo : EIATTR_SW_WAR
	.align		4
.L_247:
        /*0094*/ 	.byte	0x04, 0x36
        /*0096*/ 	.short	(.L_249 - .L_248)
.L_248:
        /*0098*/ 	.word	0x00000008
.L_249:


//--------------------- .nv.callgraph             --------------------------
	.section	.nv.callgraph,"",@"SHT_CUDA_CALLGRAPH"
	.align	4
	.sectionentsize	8
	.align		4
        /*0000*/ 	.word	0x00000000
	.align		4
        /*0004*/ 	.word	0xffffffff
	.align		4
        /*0008*/ 	.word	0x00000000
	.align		4
        /*000c*/ 	.word	0xfffffffe
	.align		4
        /*0010*/ 	.word	0x00000000
	.align		4
        /*0014*/ 	.word	0xfffffffd
	.align		4
        /*0018*/ 	.word	0x00000000
	.align		4
        /*001c*/ 	.word	0xfffffffc


//--------------------- .text._Z4multP7complexS0_ii --------------------------
	.section	.text._Z4multP7complexS0_ii,"ax",@progbits
	.align	128
.text._Z4multP7complexS0_ii:
        .type           _Z4multP7complexS0_ii,@function
        .size           _Z4multP7complexS0_ii,(.L_x_90 - _Z4multP7complexS0_ii)
        .other          _Z4multP7complexS0_ii,@"STO_CUDA_ENTRY STV_DEFAULT"
_Z4multP7complexS0_ii:
[----:B------:R-:W-:Y:S01]  /*0000*/  LDC R1, c[0x0][0x37c] ;  /* 0x0000df00ff017b82 */ /* 0x000fe20000000800 */
[----:B------:R-:W0:Y:S01]  /*0010*/  LDCU UR6, c[0x0][0x390] ;  /* 0x00007200ff0677ac */ /* 0x000e220008000800 */
[----:B------:R-:W1:Y:S01]  /*0020*/  LDCU.64 UR8, c[0x0][0x358] ;  /* 0x00006b00ff0877ac */ /* 0x000e620008000a00 */
[----:B0-----:R-:W-:-:S09]  /*0030*/  UISETP.GT.AND UP0, UPT, UR6, URZ, UPT ;  /* 0x000000ff0600728c */ /* 0x001fd2000bf04270 */
[----:B-1----:R-:W-:Y:S05]  /*0040*/  BRA.U !UP0, `(.L_x_0) ;  /* 0x0000000508ac7547 */ /* 0x002fea000b800000 */
[----:B------:R-:W0:Y:S01]  /*0050*/  LDCU UR10, c[0x0][0x394] ;  /* 0x00007280ff0a77ac */ /* 0x000e220008000800 */
[----:B------:R-:W1:Y:S01]  /*0060*/  LDC R5, c[0x0][0x384] ;  /* 0x0000e100ff057b82 */ /* 0x000e620000000800 */
[----:B------:R-:W2:Y:S01]  /*0070*/  LDCU.64 UR4, c[0x0][0x380] ;  /* 0x00007000ff0477ac */ /* 0x000ea20008000a00 */
[----:B------:R-:W3:Y:S01]  /*0080*/  LDCU UR11, c[0x0][0x380] ;  /* 0x00007000ff0b77ac */ /* 0x000ee20008000800 */
[----:B------:R-:W4:Y:S01]  /*0090*/  LDCU UR7, c[0x0][0x394] ;  /* 0x00007280ff0777ac */ /* 0x000f220008000800 */
[----:B0-----:R-:W-:Y:S02]  /*00a0*/  UIADD3 UR6, UPT, UPT, UR6, UR10, URZ ;  /* 0x0000000a06067290 */ /* 0x001fe4000fffe0ff */
[----:B--2---:R-:W-:Y:S02]  /*00b0*/  UIMAD.WIDE UR4, UR10, 0x8, UR4 ;  /* 0x000000080a0478a5 */ /* 0x004fe4000f8e0204 */
[----:B------:R-:W-:Y:S01]  /*00c0*/  UISETP.GT.AND UP0, UPT, UR6, UR10, UPT ;  /* 0x0000000a0600728c */ /* 0x000fe2000bf04270 */
[----:B---3--:R-:W-:-:S03]  /*00d0*/  MOV R4, UR11 ;  /* 0x0000000b00047c02 */ /* 0x008fc60008000f00 */
[----:B------:R-:W-:Y:S02]  /*00e0*/  MOV R2, UR4 ;  /* 0x0000000400027c02 */ /* 0x000fe40008000f00 */
[----:B------:R-:W-:Y:S02]  /*00f0*/  MOV R3, UR5 ;  /* 0x0000000500037c02 */ /* 0x000fe40008000f00 */
[----:B------:R-:W-:Y:S02]  /*0100*/  MOV R0, R2 ;  /* 0x0000000200007202 */ /* 0x000fe40000000f00 */
[----:B------:R-:W-:Y:S02]  /*0110*/  CS2R R2, SRZ ;  /* 0x0000000000027805 */ /* 0x000fe4000001ff00 */
[----:B------:R-:W-:Y:S02]  /*0120*/  MOV R6, UR4 ;  /* 0x0000000400067c02 */ /* 0x000fe40008000f00 */
[----:B------:R-:W-:Y:S01]  /*0130*/  MOV R7, UR5 ;  /* 0x0000000500077c02 */ /* 0x000fe20008000f00 */
[----:B----4-:R-:W-:Y:S06]  /*0140*/  BRA.U !UP0, `(.L_x_1) ;  /* 0x0000000508287547 */ /* 0x010fec000b800000 */
[----:B------:R-:W-:Y:S02]  /*0150*/  UIADD3 UR4, UPT, UPT, UR6, -UR7, URZ ;  /* 0x8000000706047290 */ /* 0x000fe4000fffe0ff */
[----:B------:R-:W-:Y:S02]  /*0160*/  UPLOP3.LUT UP0, UPT, UPT, UPT, UPT, 0x80, 0x8 ;  /* 0x000000000008789c */ /* 0x000fe40003f0f070 */
[----:B------:R-:W-:-:S09]  /*0170*/  UISETP.GT.AND UP1, UPT, UR4, 0x3, UPT ;  /* 0x000000030400788c */ /* 0x000fd2000bf24270 */
[----:B------:R-:W-:Y:S05]  /*0180*/  BRA.U !UP1, `(.L_x_2) ;  /* 0x0000000109a87547 */ /* 0x000fea000b800000 */
[----:B------:R-:W-:Y:S02]  /*0190*/  UIADD3 UR4, UPT, UPT, UR6, -0x3, URZ ;  /* 0xfffffffd06047890 */ /* 0x000fe4000fffe0ff */
[----:B------:R-:W-:-:S11]  /*01a0*/  UPLOP3.LUT UP0, UPT, UPT, UPT, UPT, 0x40, 0x4 ;  /* 0x000000000004789c */ /* 0x000fd60003f0e870 */
.L_x_3:
[----:B------:R-:W-:Y:S01]  /*01b0*/  MOV R6, R0 ;  /* 0x0000000000067202 */ /* 0x000fe20000000f00 */
[----:B-1----:R-:W2:Y:S04]  /*01c0*/  LDG.E.64 R20, desc[UR8][R4.64] ;  /* 0x0000000804147981 */ /* 0x002ea8000c1e1b00 */
[----:B------:R-:W2:Y:S04]  /*01d0*/  LDG.E.64 R22, desc[UR8][R6.64] ;  /* 0x0000000806167981 */ /* 0x000ea8000c1e1b00 */
[----:B------:R-:W3:Y:S04]  /*01e0*/  LDG.E.64 R16, desc[UR8][R4.64+0x8] ;  /* 0x0000080804107981 */ /* 0x000ee8000c1e1b00 */
[----:B------:R-:W3:Y:S04]  /*01f0*/  LDG.E.64 R18, desc[UR8][R6.64+0x8] ;  /* 0x0000080806127981 */ /* 0x000ee8000c1e1b00 */
[----:B------:R-:W4:Y:S04]  /*0200*/  LDG.E.64 R12, desc[UR8][R4.64+0x10] ;  /* 0x00001008040c7981 */ /* 0x000f28000c1e1b00 */
[----:B------:R-:W4:Y:S04]  /*0210*/  LDG.E.64 R14, desc[UR8][R6.64+0x10] ;  /* 0x00001008060e7981 */ /* 0x000f28000c1e1b00 */
[----:B------:R0:W5:Y:S04]  /*0220*/  LDG.E.64 R8, desc[UR8][R4.64+0x18] ;  /* 0x0000180804087981 */ /* 0x000168000c1e1b00 */
[----:B------:R-:W5:Y:S01]  /*0230*/  LDG.E.64 R10, desc[UR8][R6.64+0x18] ;  /* 0x00001808060a7981 */ /* 0x000f62000c1e1b00 */
[----:B------:R-:W-:-:S04]  /*0240*/  UIADD3 UR7, UPT, UPT, UR7, 0x4, URZ ;  /* 0x0000000407077890 */ /* 0x000fc8000fffe0ff */
[----:B------:R-:W-:Y:S01]  /*0250*/  UISETP.GE.AND UP1, UPT, UR7, UR4, UPT ;  /* 0x000000040700728c */ /* 0x000fe2000bf26270 */
[----:B0-----:R-:W-:-:S04]  /*0260*/  IADD3 R4, P1, PT, R4, 0x20, RZ ;  /* 0x0000002004047810 */ /* 0x001fc80007f3e0ff */
[----:B------:R-:W-:Y:S01]  /*0270*/  IADD3.X R5, PT, PT, RZ, R5, RZ, P1, !PT ;  /* 0x00000005ff057210 */ /* 0x000fe20000ffe4ff */
[C---:B--2---:R-:W-:Y:S01]  /*0280*/  FMUL.FTZ R25, R21.reuse, R23 ;  /* 0x0000001715197220 */ /* 0x044fe20000410000 */
[----:B------:R-:W-:-:S03]  /*0290*/  FMUL.FTZ R0, R21, R22 ;  /* 0x0000001615007220 */ /* 0x000fc60000410000 */
[C---:B------:R-:W-:Y:S01]  /*02a0*/  FFMA.FTZ R25, R20.reuse, R22, R25 ;  /* 0x0000001614197223 */ /* 0x040fe20000010019 */
[----:B------:R-:W-:Y:S01]  /*02b0*/  FFMA.FTZ R0, R20, R23, -R0 ;  /* 0x0000001714007223 */ /* 0x000fe20000010800 */
[CC--:B---3--:R-:W-:Y:S01]  /*02c0*/  FMUL.FTZ R21, R17.reuse, R19.reuse ;  /* 0x0000001311157220 */ /* 0x0c8fe20000410000 */
[-C--:B------:R-:W-:Y:S01]  /*02d0*/  FMUL.FTZ R20, R17, R18.reuse ;  /* 0x0000001211147220 */ /* 0x080fe20000410000 */
[----:B------:R-:W-:Y:S01]  /*02e0*/  FADD.FTZ R25, R25, R2 ;  /* 0x0000000219197221 */ /* 0x000fe20000010000 */
[----:B------:R-:W-:Y:S01]  /*02f0*/  FADD.FTZ R0, R0, R3 ;  /* 0x0000000300007221 */ /* 0x000fe20000010000 */
[C---:B------:R-:W-:Y:S01]  /*0300*/  FFMA.FTZ R18, R16.reuse, R18, R21 ;  /* 0x0000001210127223 */ /* 0x040fe20000010015 */
[----:B------:R-:W-:Y:S01]  /*0310*/  FFMA.FTZ R19, R16, R19, -R20 ;  /* 0x0000001310137223 */ /* 0x000fe20000010814 */
[CC--:B----4-:R-:W-:Y:S01]  /*0320*/  FMUL.FTZ R3, R13.reuse, R15.reuse ;  /* 0x0000000f0d037220 */ /* 0x0d0fe20000410000 */
[-C--:B------:R-:W-:Y:S01]  /*0330*/  FMUL.FTZ R2, R13, R14.reuse ;  /* 0x0000000e0d027220 */ /* 0x080fe20000410000 */
[----:B------:R-:W-:Y:S01]  /*0340*/  FADD.FTZ R18, R25, R18 ;  /* 0x0000001219127221 */ /* 0x000fe20000010000 */
[----:B------:R-:W-:Y:S01]  /*0350*/  FADD.FTZ R0, R0, R19 ;  /* 0x0000001300007221 */ /* 0x000fe20000010000 */
[C---:B------:R-:W-:Y:S01]  /*0360*/  FFMA.FTZ R3, R12.reuse, R14, R3 ;  /* 0x0000000e0c037223 */ /* 0x040fe20000010003 */
[----:B------:R-:W-:Y:S01]  /*0370*/  FFMA.FTZ R15, R12, R15, -R2 ;  /* 0x0000000f0c0f7223 */ /* 0x000fe20000010802 */
[CC--:B-----5:R-:W-:Y:S01]  /*0380*/  FMUL.FTZ R13, R9.reuse, R11.reuse ;  /* 0x0000000b090d7220 */ /* 0x0e0fe20000410000 */
[-C--:B------:R-:W-:Y:S01]  /*0390*/  FMUL.FTZ R9, R9, R10.reuse ;  /* 0x0000000a09097220 */ /* 0x080fe20000410000 */
[----:B------:R-:W-:Y:S01]  /*03a0*/  FADD.FTZ R3, R18, R3 ;  /* 0x0000000312037221 */ /* 0x000fe20000010000 */
[----:B------:R-:W-:Y:S01]  /*03b0*/  FADD.FTZ R15, R0, R15 ;  /* 0x0000000f000f7221 */ /* 0x000fe20000010000 */
[----:B------:R-:W-:Y:S01]  /*03c0*/  FFMA.FTZ R2, R8, R10, R13 ;  /* 0x0000000a08027223 */ /* 0x000fe2000001000d */
[----:B------:R-:W-:Y:S01]  /*03d0*/  IADD3 R0, P0, PT, R6, 0x20, RZ ;  /* 0x0000002006007810 */ /* 0x000fe20007f1e0ff */
[----:B------:R-:W-:-:S02]  /*03e0*/  FFMA.FTZ R8, R8, R11, -R9 ;  /* 0x0000000b08087223 */ /* 0x000fc40000010809 */
[----:B------:R-:W-:Y:S01]  /*03f0*/  FADD.FTZ R2, R3, R2 ;  /* 0x0000000203027221 */ /* 0x000fe20000010000 */
[----:B------:R-:W-:Y:S01]  /*0400*/  IADD3.X R7, PT, PT, RZ, R7, RZ, P0, !PT ;  /* 0x00000007ff077210 */ /* 0x000fe200007fe4ff */
[----:B------:R-:W-:Y:S01]  /*0410*/  FADD.FTZ R3, R15, R8 ;  /* 0x000000080f037221 */ /* 0x000fe20000010000 */
[----:B------:R-:W-:Y:S07]  /*0420*/  BRA.U !UP1, `(.L_x_3) ;  /* 0xfffffffd09607547 */ /* 0x000fee000b83ffff */
.L_x_2:
[----:B------:R-:W-:-:S04]  /*0430*/  UIADD3 UR4, UPT, UPT, UR6, -UR7, URZ ;  /* 0x8000000706047290 */ /* 0x000fc8000fffe0ff */
[----:B------:R-:W-:-:S09]  /*0440*/  UISETP.GT.AND UP1, UPT, UR4, 0x1, UPT ;  /* 0x000000010400788c */ /* 0x000fd2000bf24270 */
[----:B------:R-:W-:Y:S05]  /*0450*/  BRA.U !UP1, `(.L_x_4) ;  /* 0x00000001095c7547 */ /* 0x000fea000b800000 */
[----:B------:R-:W-:Y:S01]  /*0460*/  MOV R6, R0 ;  /* 0x0000000000067202 */ /* 0x000fe20000000f00 */
[----:B-1----:R-:W2:Y:S04]  /*0470*/  LDG.E.64 R12, desc[UR8][R4.64] ;  /* 0x00000008040c7981 */ /* 0x002ea8000c1e1b00 */
[----:B------:R-:W2:Y:S04]  /*0480*/  LDG.E.64 R14, desc[UR8][R6.64] ;  /* 0x00000008060e7981 */ /* 0x000ea8000c1e1b00 */
[----:B------:R0:W3:Y:S04]  /*0490*/  LDG.E.64 R8, desc[UR8][R4.64+0x8] ;  /* 0x0000080804087981 */ /* 0x0000e8000c1e1b00 */
[----:B------:R1:W3:Y:S01]  /*04a0*/  LDG.E.64 R10, desc[UR8][R6.64+0x8] ;  /* 0x00000808060a7981 */ /* 0x0002e2000c1e1b00 */
[----:B------:R-:W-:Y:S01]  /*04b0*/  IADD3 R0, P0, PT, R0, 0x10, RZ ;  /* 0x0000001000007810 */ /* 0x000fe20007f1e0ff */
[----:B------:R-:W-:-:S02]  /*04c0*/  UIADD3 UR7, UPT, UPT, UR7, 0x2, URZ ;  /* 0x0000000207077890 */ /* 0x000fc4000fffe0ff */
[----:B------:R-:W-:Y:S01]  /*04d0*/  UPLOP3.LUT UP0, UPT, UPT, UPT, UPT, 0x40, 0x4 ;  /* 0x000000000004789c */ /* 0x000fe20003f0e870 */
[----:B0-----:R-:W-:-:S04]  /*04e0*/  IADD3 R4, P1, PT, R4, 0x10, RZ ;  /* 0x0000001004047810 */ /* 0x001fc80007f3e0ff */
[----:B------:R-:W-:Y:S02]  /*04f0*/  IADD3.X R5, PT, PT, RZ, R5, RZ, P1, !PT ;  /* 0x00000005ff057210 */ /* 0x000fe40000ffe4ff */
[----:B-1----:R-:W-:Y:S01]  /*0500*/  IADD3.X R7, PT, PT, RZ, R7, RZ, P0, !PT ;  /* 0x00000007ff077210 */ /* 0x002fe200007fe4ff */
        /* <DEDUP_REMOVED lines=9> */
[----:B------:R-:W-:-:S03]  /*05a0*/  FFMA.FTZ R12, R8, R11, -R12 ;  /* 0x0000000b080c7223 */ /* 0x000fc6000001080c */
[----:B------:R-:W-:Y:S01]  /*05b0*/  FADD.FTZ R2, R2, R13 ;  /* 0x0000000d02027221 */ /* 0x000fe20000010000 */
[----:B------:R-:W-:-:S07]  /*05c0*/  FADD.FTZ R3, R3, R12 ;  /* 0x0000000c03037221 */ /* 0x000fce0000010000 */
.L_x_4:
[----:B------:R-:W-:-:S09]  /*05d0*/  UISETP.NE.OR UP0, UPT, UR7, UR6, UP0 ;  /* 0x000000060700728c */ /* 0x000fd20008705670 */
[----:B------:R-:W-:Y:S05]  /*05e0*/  BRA.U !UP0, `(.L_x_5) ;  /* 0x0000000108487547 */ /* 0x000fea000b800000 */
.L_x_1:
[----:B------:R-:W-:Y:S01]  /*05f0*/  MOV R6, R0 ;  /* 0x0000000000067202 */ /* 0x000fe20000000f00 */
[----:B-1----:R0:W2:Y:S04]  /*0600*/  LDG.E.64 R8, desc[UR8][R4.64] ;  /* 0x0000000804087981 */ /* 0x0020a8000c1e1b00 */
[----:B------:R1:W2:Y:S01]  /*0610*/  LDG.E.64 R10, desc[UR8][R6.64] ;  /* 0x00000008060a7981 */ /* 0x0002a2000c1e1b00 */
[----:B------:R-:W-:Y:S01]  /*0620*/  UIADD3 UR7, UPT, UPT, UR7, 0x1, URZ ;  /* 0x0000000107077890 */ /* 0x000fe2000fffe0ff */
[----:B------:R-:W-:-:S03]  /*0630*/  IADD3 R0, P0, PT, R0, 0x8, RZ ;  /* 0x0000000800007810 */ /* 0x000fc60007f1e0ff */
[----:B------:R-:W-:Y:S01]  /*0640*/  UISETP.NE.AND UP0, UPT, UR7, UR6, UPT ;  /* 0x000000060700728c */ /* 0x000fe2000bf05270 */
[----:B0-----:R-:W-:-:S04]  /*0650*/  IADD3 R4, P1, PT, R4, 0x8, RZ ;  /* 0x0000000804047810 */ /* 0x001fc80007f3e0ff */
[----:B------:R-:W-:Y:S02]  /*0660*/  IADD3.X R5, PT, PT, RZ, R5, RZ, P1, !PT ;  /* 0x00000005ff057210 */ /* 0x000fe40000ffe4ff */
[----:B-1----:R-:W-:Y:S01]  /*0670*/  IADD3.X R7, PT, PT, RZ, R7, RZ, P0, !PT ;  /* 0x00000007ff077210 */ /* 0x002fe200007fe4ff */
[C---:B--2---:R-:W-:Y:S01]  /*0680*/  FMUL.FTZ R13, R9.reuse, R11 ;  /* 0x0000000b090d7220 */ /* 0x044fe20000410000 */
[----:B------:R-:W-:-:S03]  /*0690*/  FMUL.FTZ R12, R9, R10 ;  /* 0x0000000a090c7220 */ /* 0x000fc60000410000 */
[C---:B------:R-:W-:Y:S01]  /*06a0*/  FFMA.FTZ R13, R8.reuse, R10, R13 ;  /* 0x0000000a080d7223 */ /* 0x040fe2000001000d */
[----:B------:R-:W-:-:S03]  /*06b0*/  FFMA.FTZ R12, R8, R11, -R12 ;  /* 0x0000000b080c7223 */ /* 0x000fc6000001080c */
[----:B------:R-:W-:Y:S01]  /*06c0*/  FADD.FTZ R2, R13, R2 ;  /* 0x000000020d027221 */ /* 0x000fe20000010000 */
[----:B------:R-:W-:Y:S01]  /*06d0*/  FADD.FTZ R3, R12, R3 ;  /* 0x000000030c037221 */ /* 0x000fe20000010000 */
[----:B------:R-:W-:Y:S06]  /*06e0*/  BRA.U UP0, `(.L_x_1) ;  /* 0xfffffffd00c07547 */ /* 0x000fec000b83ffff */
[----:B------:R-:W-:Y:S05]  /*06f0*/  BRA `(.L_x_5) ;  /* 0x0000000000047947 */ /* 0x000fea0003800000 */
.L_x_0:
[----:B------:R-:W-:-:S07]  /*0700*/  CS2R R2, SRZ ;  /* 0x0000000000027805 */ /* 0x000fce000001ff00 */
.L_x_5:
[----:B-1----:R-:W0:Y:S02]  /*0710*/  LDC.64 R4, c[0x0][0x388] ;  /* 0x0000e200ff047b82 */ /* 0x002e240000000a00 */
[----:B0-----:R-:W-:Y:S01]  /*0720*/  STG.E.64 desc[UR8][R4.64], R2 ;  /* 0x0000000204007986 */ /* 0x001fe2000c101b08 */
[----:B------:R-:W-:Y:S05]  /*0730*/  EXIT ;  /* 0x000000000000794d */ /* 0x000fea0003800000 */
.L_x_6:
[----:B------:R-:W-:-:S00]  /*0740*/  BRA `(.L_x_6) ;  /* 0xfffffffc00fc7947 */ /* 0x000fc0000383ffff */
[----:B------:R-:W-:-:S00]  /*0750*/  NOP ;  /* 0x0000000000007918 */ /* 0x000fc00000000000 */
        /* <DEDUP_REMOVED lines=10> */
.L_x_90:


//--------------------- .text._Z4warmi            --------------------------
	.section	.text._Z4warmi,"ax",@progbits
	.align	128
.text._Z4warmi:
        .type           _Z4warmi,@function
        .size           _Z4warmi,(.L_x_91 - _Z4warmi)
        .other          _Z4warmi,@"STO_CUDA_ENTRY STV_DEFAULT"
_Z4warmi:
[----:B------:R-:W-:Y:S01]  /*0000*/  LDC R1, c[0x0][0x37c] ;  /* 0x0000df00ff017b82 */ /* 0x000fe20000000800 */
[----:B------:R-:W-:Y:S05]  /*0010*/  EXIT ;  /* 0x000000000000794d */ /* 0x000fea0003800000 */
.L_x_7:
        /* <DEDUP_REMOVED lines=14> */
.L_x_91:


//--------------------- .text._Z12RowScalarMulP7complexii --------------------------
	.section	.text._Z12RowScalarMulP7complexii,"ax",@progbits
	.align	128
.text._Z12RowScalarMulP7complexii:
        .type           _Z12RowScalarMulP7complexii,@function
        .size           _Z12RowScalarMulP7complexii,(.L_x_92 - _Z12RowScalarMulP7complexii)
        .other          _Z12RowScalarMulP7complexii,@"STO_CUDA_ENTRY STV_DEFAULT"
_Z12RowScalarMulP7complexii:
[----:B------:R-:W-:Y:S01]  /*0000*/  LDC R1, c[0x0][0x37c] ;  /* 0x0000df00ff017b82 */ /* 0x000fe20000000800 */
[----:B------:R-:W0:Y:S07]  /*0010*/  S2R R8, SR_TID.X ;  /* 0x0000000000087919 */ /* 0x000e2e0000002100 */
[----:B------:R-:W1:Y:S01]  /*0020*/  LDC.64 R2, c[0x0][0x388] ;  /* 0x0000e200ff027b82 */ /* 0x000e620000000a00 */
[----:B------:R-:W2:Y:S01]  /*0030*/  LDCU.64 UR4, c[0x0][0x358] ;  /* 0x00006b00ff0477ac */ /* 0x000ea20008000a00 */
[----:B-1----:R-:W-:-:S04]  /*0040*/  VIADD R0, R3, 0xffffffff ;  /* 0xffffffff03007836 */ /* 0x002fc80000000000 */
[----:B------:R-:W-:Y:S01]  /*0050*/  IMAD R0, R0, R3, RZ ;  /* 0x0000000300007224 */ /* 0x000fe200078e02ff */
[----:B0-----:R-:W-:-:S04]  /*0060*/  LOP3.LUT R8, R8, 0xffff, RZ, 0xc0, !PT ;  /* 0x0000ffff08087812 */ /* 0x001fc800078ec0ff */
[----:B------:R-:W-:Y:S01]  /*0070*/  SHF.R.S32.HI R6, RZ, 0x1f, R0 ;  /* 0x0000001fff067819 */ /* 0x000fe20000011400 */
[----:B------:R-:W-:-:S04]  /*0080*/  VIADD R5, R8, 0xffffffff ;  /* 0xffffffff08057836 */ /* 0x000fc80000000000 */
[----:B------:R-:W-:Y:S02]  /*0090*/  IMAD R9, R8, R5, RZ ;  /* 0x0000000508097224 */ /* 0x000fe400078e02ff */
[----:B------:R-:W0:Y:S03]  /*00a0*/  LDC.64 R4, c[0x0][0x380] ;  /* 0x0000e000ff047b82 */ /* 0x000e260000000a00 */
[----:B------:R-:W-:-:S04]  /*00b0*/  SHF.R.S32.HI R7, RZ, 0x1f, R9 ;  /* 0x0000001fff077819 */ /* 0x000fc80000011409 */
[----:B------:R-:W-:Y:S02]  /*00c0*/  LOP3.LUT R10, R7, 0x1, RZ, 0xc0, !PT ;  /* 0x00000001070a7812 */ /* 0x000fe400078ec0ff */
[----:B------:R-:W-:Y:S02]  /*00d0*/  LOP3.LUT R7, R6, 0x1, RZ, 0xc0, !PT ;  /* 0x0000000106077812 */ /* 0x000fe400078ec0ff */
[----:B------:R-:W-:Y:S02]  /*00e0*/  IADD3 R10, PT, PT, R9, R10, RZ ;  /* 0x0000000a090a7210 */ /* 0x000fe40007ffe0ff */
[----:B------:R-:W-:Y:S02]  /*00f0*/  IADD3 R7, PT, PT, R0, R7, RZ ;  /* 0x0000000700077210 */ /* 0x000fe40007ffe0ff */
[----:B------:R-:W-:Y:S02]  /*0100*/  SHF.R.S32.HI R9, RZ, 0x1, R10 ;  /* 0x00000001ff097819 */ /* 0x000fe4000001140a */
[----:B------:R-:W-:-:S03]  /*0110*/  SHF.R.S32.HI R7, RZ, 0x1, R7 ;  /* 0x00000001ff077819 */ /* 0x000fc60000011407 */
[-C--:B------:R-:W-:Y:S02]  /*0120*/  IMAD R9, R8, R2.reuse, -R9 ;  /* 0x0000000208097224 */ /* 0x080fe400078e0a09 */
[----:B------:R-:W-:-:S03]  /*0130*/  IMAD R7, R3, R2, -R7 ;  /* 0x0000000203077224 */ /* 0x000fc600078e0a07 */
[----:B------:R-:W-:Y:S01]  /*0140*/  IADD3 R9, PT, PT, -R8, R3, R9 ;  /* 0x0000000308097210 */ /* 0x000fe20007ffe109 */
[----:B0-----:R-:W-:-:S04]  /*0150*/  IMAD.WIDE R2, R7, 0x8, R4 ;  /* 0x0000000807027825 */ /* 0x001fc800078e0204 */
[----:B------:R-:W-:Y:S02]  /*0160*/  IMAD.WIDE R4, R9, 0x8, R4 ;  /* 0x0000000809047825 */ /* 0x000fe400078e0204 */
[----:B--2---:R-:W2:Y:S04]  /*0170*/  LDG.E R2, desc[UR4][R2.64] ;  /* 0x0000000402027981 */ /* 0x004ea8000c1e1900 */
[----:B------:R-:W2:Y:S02]  /*0180*/  LDG.E.64 R6, desc[UR4][R4.64] ;  /* 0x0000000404067981 */ /* 0x000ea4000c1e1b00 */
[C---:B--2---:R-:W-:Y:S01]  /*0190*/  FMUL.FTZ R7, R2.reuse, R7 ;  /* 0x0000000702077220 */ /* 0x044fe20000410000 */
[----:B------:R-:W-:-:S05]  /*01a0*/  FMUL.FTZ R6, R2, R6 ;  /* 0x0000000602067220 */ /* 0x000fca0000410000 */
[----:B------:R-:W-:Y:S01]  /*01b0*/  STG.E.64 desc[UR4][R4.64], R6 ;  /* 0x0000000604007986 */ /* 0x000fe2000c101b04 */
[----:B------:R-:W-:Y:S05]  /*01c0*/  EXIT ;  /* 0x000000000000794d */ /* 0x000fea0003800000 */
.L_x_8:
        /* <DEDUP_REMOVED lines=11> */
.L_x_92:


//--------------------- .text._Z17VecMulVechSumMatrP7complexii --------------------------
	.section	.text._Z17VecMulVechSumMatrP7complexii,"ax",@progbits
	.align	128
.text._Z17VecMulVechSumMatrP7complexii:
        .type           _Z17VecMulVechSumMatrP7complexii,@function
        .size           _Z17VecMulVechSumMatrP7complexii,(.L_x_93 - _Z17VecMulVechSumMatrP7complexii)
        .other          _Z17VecMulVechSumMatrP7complexii,@"STO_CUDA_ENTRY STV_DEFAULT"
_Z17VecMulVechSumMatrP7complexii:
[----:B------:R-:W-:Y:S01]  /*0000*/  LDC R1, c[0x0][0x37c] ;  /* 0x0000df00ff017b82 */ /* 0x000fe20000000800 */
[----:B------:R-:W0:Y:S07]  /*0010*/  S2R R0, SR_TID.X ;  /* 0x0000000000007919 */ /* 0x000e2e0000002100 */
[----:B------:R-:W1:Y:S01]  /*0020*/  S2UR UR4, SR_CTAID.X ;  /* 0x00000000000479c3 */ /* 0x000e620000002500 */
[----:B------:R-:W2:Y:S01]  /*0030*/  LDCU.64 UR8, c[0x0][0x388] ;  /* 0x00007100ff0877ac */ /* 0x000ea20008000a00 */
[----:B------:R-:W3:Y:S01]  /*0040*/  S2R R8, SR_TID.Y ;  /* 0x0000000000087919 */ /* 0x000ee20000002200 */
[----:B------:R-:W4:Y:S05]  /*0050*/  LDCU.64 UR6, c[0x0][0x358] ;  /* 0x00006b00ff0677ac */ /* 0x000f2a0008000a00 */
[----:B------:R-:W5:Y:S01]  /*0060*/  LDC R3, c[0x0][0x360] ;  /* 0x0000d800ff037b82 */ /* 0x000f620000000800 */
[----:B-1----:R-:W-:Y:S01]  /*0070*/  ULOP3.LUT UR4, UR4, 0xffff, URZ, 0xc0, !UPT ;  /* 0x0000ffff04047892 */ /* 0x002fe2000f8ec0ff */
[----:B0-----:R-:W-:-:S02]  /*0080*/  LOP3.LUT R0, R0, 0xffff, RZ, 0xc0, !PT ;  /* 0x0000ffff00007812 */ /* 0x001fc400078ec0ff */
[----:B-----5:R-:W-:Y:S02]  /*0090*/  LOP3.LUT R3, R3, 0xffff, RZ, 0xc0, !PT ;  /* 0x0000ffff03037812 */ /* 0x020fe400078ec0ff */
[----:B---3--:R-:W-:-:S03]  /*00a0*/  LOP3.LUT R8, R8, 0xffff, RZ, 0xc0, !PT ;  /* 0x0000ffff08087812 */ /* 0x008fc600078ec0ff */
[----:B------:R-:W-:Y:S01]  /*00b0*/  IMAD R0, R3, UR4, R0 ;  /* 0x0000000403007c24 */ /* 0x000fe2000f8e0200 */
[----:B--2---:R-:W-:-:S04]  /*00c0*/  UIADD3 UR4, UPT, UPT, UR9, -0x1, URZ ;  /* 0xffffffff09047890 */ /* 0x004fc8000fffe0ff */
[----:B------:R-:W-:Y:S01]  /*00d0*/  IADD3 R3, PT, PT, R0, -0x1, RZ ;  /* 0xffffffff00037810 */ /* 0x000fe20007ffe0ff */
[----:B------:R-:W-:-:S04]  /*00e0*/  UIMAD UR4, UR4, UR9, URZ ;  /* 0x00000009040472a4 */ /* 0x000fc8000f8e02ff */
[----:B------:R-:W-:Y:S01]  /*00f0*/  IMAD R4, R0, R3, RZ ;  /* 0x0000000300047224 */ /* 0x000fe200078e02ff */
[----:B------:R-:W-:Y:S01]  /*0100*/  USHF.R.S32.HI UR5, URZ, 0x1f, UR4 ;  /* 0x0000001fff057899 */ /* 0x000fe20008011404 */
[----:B------:R-:W0:Y:S03]  /*0110*/  LDC.64 R2, c[0x0][0x380] ;  /* 0x0000e000ff027b82 */ /* 0x000e260000000a00 */
[----:B------:R-:W-:Y:S01]  /*0120*/  SHF.R.S32.HI R5, RZ, 0x1f, R4 ;  /* 0x0000001fff057819 */ /* 0x000fe20000011404 */
[----:B------:R-:W-:-:S03]  /*0130*/  ULOP3.LUT UR5, UR5, 0x1, URZ, 0xc0, !UPT ;  /* 0x0000000105057892 */ /* 0x000fc6000f8ec0ff */
[----:B------:R-:W-:Y:S01]  /*0140*/  LOP3.LUT R5, R5, 0x1, RZ, 0xc0, !PT ;  /* 0x0000000105057812 */ /* 0x000fe200078ec0ff */
[----:B------:R-:W-:-:S03]  /*0150*/  UIADD3 UR5, UPT, UPT, UR4, UR5, URZ ;  /* 0x0000000504057290 */ /* 0x000fc6000fffe0ff */
[----:B------:R-:W-:Y:S01]  /*0160*/  IADD3 R5, PT, PT, R4, R5, RZ ;  /* 0x0000000504057210 */ /* 0x000fe20007ffe0ff */
[----:B------:R-:W-:-:S03]  /*0170*/  USHF.R.S32.HI UR5, URZ, 0x1, UR5 ;  /* 0x00000001ff057899 */ /* 0x000fc60008011405 */
[----:B------:R-:W-:Y:S01]  /*0180*/  SHF.R.S32.HI R5, RZ, 0x1, R5 ;  /* 0x00000001ff057819 */ /* 0x000fe20000011405 */
[----:B------:R-:W-:-:S04]  /*0190*/  UIMAD UR5, UR8, UR9, -UR5 ;  /* 0x00000009080572a4 */ /* 0x000fc8000f8e0a05 */
[----:B------:R-:W-:Y:S02]  /*01a0*/  IMAD R5, R0, UR8, -R5 ;  /* 0x0000000800057c24 */ /* 0x000fe4000f8e0a05 */
[----:B------:R-:W-:-:S03]  /*01b0*/  IADD3 R7, PT, PT, R8, UR5, RZ ;  /* 0x0000000508077c10 */ /* 0x000fc6000fffe0ff */
[----:B------:R-:W-:Y:S02]  /*01c0*/  IADD3 R9, PT, PT, -R0, UR9, R5 ;  /* 0x0000000900097c10 */ /* 0x000fe4000fffe105 */
[----:B0-----:R-:W-:-:S04]  /*01d0*/  IMAD.WIDE R4, R7, 0x8, R2 ;  /* 0x0000000807047825 */ /* 0x001fc800078e0202 */
[C-C-:B------:R-:W-:Y:S01]  /*01e0*/  IMAD.WIDE R6, R9.reuse, 0x8, R2.reuse ;  /* 0x0000000809067825 */ /* 0x140fe200078e0202 */
[----:B------:R-:W-:Y:S01]  /*01f0*/  IADD3 R9, PT, PT, R9, R8, RZ ;  /* 0x0000000809097210 */ /* 0x000fe20007ffe0ff */
[----:B----4-:R-:W2:Y:S04]  /*0200*/  LDG.E.64 R4, desc[UR6][R4.64+0x8] ;  /* 0x0000080604047981 */ /* 0x010ea8000c1e1b00 */
[----:B------:R-:W2:Y:S01]  /*0210*/  LDG.E.64 R6, desc[UR6][R6.64] ;  /* 0x0000000606067981 */ /* 0x000ea2000c1e1b00 */
[----:B------:R-:W-:-:S05]  /*0220*/  IMAD.WIDE R2, R9, 0x8, R2 ;  /* 0x0000000809027825 */ /* 0x000fca00078e0202 */
[----:B------:R-:W3:Y:S01]  /*0230*/  LDG.E.64 R10, desc[UR6][R2.64+0x8] ;  /* 0x00000806020a7981 */ /* 0x000ee2000c1e1b00 */
[-C--:B--2---:R-:W-:Y:S01]  /*0240*/  FMUL.FTZ R0, R4, R7.reuse ;  /* 0x0000000704007220 */ /* 0x084fe20000410000 */
[----:B------:R-:W-:-:S03]  /*0250*/  FMUL.FTZ R9, R5, R7 ;  /* 0x0000000705097220 */ /* 0x000fc60000410000 */
[-C--:B------:R-:W-:Y:S01]  /*0260*/  FFMA.FTZ R0, R5, R6.reuse, R0 ;  /* 0x0000000605007223 */ /* 0x080fe20000010000 */
[----:B------:R-:W-:-:S03]  /*0270*/  FFMA.FTZ R9, R4, R6, -R9 ;  /* 0x0000000604097223 */ /* 0x000fc60000010809 */
[----:B---3--:R-:W-:Y:S01]  /*0280*/  FADD.FTZ R11, R0, R11 ;  /* 0x0000000b000b7221 */ /* 0x008fe20000010000 */
[----:B------:R-:W-:-:S05]  /*0290*/  FADD.FTZ R10, R9, R10 ;  /* 0x0000000a090a7221 */ /* 0x000fca0000010000 */
[----:B------:R-:W-:Y:S01]  /*02a0*/  STG.E.64 desc[UR6][R2.64+0x8], R10 ;  /* 0x0000080a02007986 */ /* 0x000fe2000c101b06 */
[----:B------:R-:W-:Y:S05]  /*02b0*/  EXIT ;  /* 0x000000000000794d */ /* 0x000fea0003800000 */
.L_x_9:
        /* <DEDUP_REMOVED lines=12> */
.L_x_93:


//--------------------- .text._Z7SetmatLP7complexS0_ii --------------------------
	.section	.text._Z7SetmatLP7complexS0_ii,"ax",@progbits
	.align	128
.text._Z7SetmatLP7complexS0_ii:
        .type           _Z7SetmatLP7complexS0_ii,@function
        .size           _Z7SetmatLP7complexS0_ii,(.L_x_94 - _Z7SetmatLP7complexS0_ii)
        .other          _Z7SetmatLP7complexS0_ii,@"STO_CUDA_ENTRY STV_DEFAULT"
_Z7SetmatLP7complexS0_ii:
[----:B------:R-:W-:Y:S01]  /*0000*/  LDC R1, c[0x0][0x37c] ;  /* 0x0000df00ff017b82 */ /* 0x000fe20000000800 */
[----:B------:R-:W0:Y:S07]  /*0010*/  S2R R10, SR_TID.Y ;  /* 0x00000000000a7919 */ /* 0x000e2e0000002200 */
[----:B------:R-:W1:Y:S01]  /*0020*/  LDC.64 R2, c[0x0][0x388] ;  /* 0x0000e200ff027b82 */ /* 0x000e620000000a00 */
[----:B------:R-:W1:Y:S07]  /*0030*/  LDCU.64 UR4, c[0x0][0x358] ;  /* 0x00006b00ff0477ac */ /* 0x000e6e0008000a00 */
[----:B------:R-:W2:Y:S01]  /*0040*/  LDC.64 R12, c[0x0][0x390] ;  /* 0x0000e400ff0c7b82 */ /* 0x000ea20000000a00 */
[----:B-1----:R-:W3:Y:S01]  /*0050*/  LDG.E R4, desc[UR4][R2.64] ;  /* 0x0000000402047981 */ /* 0x002ee2000c1e1900 */
[----:B0-----:R-:W-:-:S04]  /*0060*/  LOP3.LUT R10, R10, 0xffff, RZ, 0xc0, !PT ;  /* 0x0000ffff0a0a7812 */ /* 0x001fc800078ec0ff */
[----:B------:R-:W-:-:S13]  /*0070*/  ISETP.NE.U32.AND P0, PT, R10, RZ, PT ;  /* 0x000000ff0a00720c */ /* 0x000fda0003f05070 */
[----:B------:R-:W3:Y:S01]  /*0080*/  @!P0 LDG.E R5, desc[UR4][R2.64+0x4] ;  /* 0x0000040402058981 */ /* 0x000ee2000c1e1900 */
[----:B--2---:R-:W-:-:S05]  /*0090*/  IADD3 R7, PT, PT, R12, -0x1, RZ ;  /* 0xffffffff0c077810 */ /* 0x004fca0007ffe0ff */
[----:B------:R-:W-:Y:S02]  /*00a0*/  IMAD R0, R7, R12, RZ ;  /* 0x0000000c07007224 */ /* 0x000fe400078e02ff */
[----:B------:R-:W0:Y:S03]  /*00b0*/  @!P0 LDC.64 R6, c[0x0][0x380] ;  /* 0x0000e000ff068b82 */ /* 0x000e260000000a00 */
[----:B------:R-:W-:-:S04]  /*00c0*/  SHF.R.S32.HI R8, RZ, 0x1f, R0 ;  /* 0x0000001fff087819 */ /* 0x000fc80000011400 */
[----:B------:R-:W-:-:S04]  /*00d0*/  LOP3.LUT R9, R8, 0x1, RZ, 0xc0, !PT ;  /* 0x0000000108097812 */ /* 0x000fc800078ec0ff */
[----:B------:R-:W-:-:S04]  /*00e0*/  IADD3 R9, PT, PT, R0, R9, RZ ;  /* 0x0000000900097210 */ /* 0x000fc80007ffe0ff */
[----:B------:R-:W-:-:S05]  /*00f0*/  SHF.R.S32.HI R9, RZ, 0x1, R9 ;  /* 0x00000001ff097819 */ /* 0x000fca0000011409 */
[----:B------:R-:W-:-:S04]  /*0100*/  IMAD R9, R12, R13, -R9 ;  /* 0x0000000d0c097224 */ /* 0x000fc800078e0a09 */
[----:B0-----:R-:W-:-:S05]  /*0110*/  @!P0 IMAD.WIDE R6, R9, 0x8, R6 ;  /* 0x0000000809068825 */ /* 0x001fca00078e0206 */
[----:B---3--:R0:W-:Y:S01]  /*0120*/  @!P0 STG.E.64 desc[UR4][R6.64], R4 ;  /* 0x0000000406008986 */ /* 0x0081e2000c101b04 */
[----:B------:R-:W-:Y:S05]  /*0130*/  @!P0 EXIT ;  /* 0x000000000000894d */ /* 0x000fea0003800000 */
[----:B------:R-:W1:Y:S08]  /*0140*/  LDC.64 R2, c[0x0][0x388] ;  /* 0x0000e200ff027b82 */ /* 0x000e700000000a00 */
[----:B0-----:R-:W0:Y:S01]  /*0150*/  LDC.64 R6, c[0x0][0x380] ;  /* 0x0000e000ff067b82 */ /* 0x001e220000000a00 */
[----:B-1----:R-:W-:-:S06]  /*0160*/  IMAD.WIDE.U32 R2, R10, 0x8, R2 ;  /* 0x000000080a027825 */ /* 0x002fcc00078e0002 */
[----:B------:R-:W2:Y:S01]  /*0170*/  LDG.E.64 R2, desc[UR4][R2.64] ;  /* 0x0000000402027981 */ /* 0x000ea2000c1e1b00 */
[----:B------:R-:W-:Y:S01]  /*0180*/  IADD3 R5, PT, PT, R9, R10, RZ ;  /* 0x0000000a09057210 */ /* 0x000fe20007ffe0ff */
[----:B------:R-:W-:-:S04]  /*0190*/  FMUL.FTZ R0, R4, R4 ;  /* 0x0000000404007220 */ /* 0x000fc80000410000 */
[----:B0-----:R-:W-:-:S04]  /*01a0*/  IMAD.WIDE.U32 R4, R5, 0x8, R6 ;  /* 0x0000000805047825 */ /* 0x001fc800078e0006 */
[-C--:B--2---:R-:W-:Y:S01]  /*01b0*/  FFMA.FTZ R6, -R2, R0.reuse, -RZ ;  /* 0x0000000002067223 */ /* 0x084fe200000109ff */
[----:B------:R-:W-:-:S05]  /*01c0*/  FMUL.FTZ R7, R3, -R0 ;  /* 0x8000000003077220 */ /* 0x000fca0000410000 */
[----:B------:R-:W-:Y:S01]  /*01d0*/  STG.E.64 desc[UR4][R4.64], R6 ;  /* 0x0000000604007986 */ /* 0x000fe2000c101b04 */
[----:B------:R-:W-:Y:S05]  /*01e0*/  EXIT ;  /* 0x000000000000794d */ /* 0x000fea0003800000 */
.L_x_10:
        /* <DEDUP_REMOVED lines=9> */
.L_x_94:


//--------------------- .text._Z17subMatrixVecScal2P7complexS0_S0_iii --------------------------
	.section	.text._Z17subMatrixVecScal2P7complexS0_S0_iii,"ax",@progbits
	.align	128
.text._Z17subMatrixVecScal2P7complexS0_S0_iii:
        .type           _Z17subMatrixVecScal2P7complexS0_S0_iii,@function
        .size           _Z17subMatrixVecScal2P7complexS0_S0_iii,(.L_x_95 - _Z17subMatrixVecScal2P7complexS0_S0_iii)
        .other          _Z17subMatrixVecScal2P7complexS0_S0_iii,@"STO_CUDA_ENTRY STV_DEFAULT"
_Z17subMatrixVecScal2P7complexS0_S0_iii:
[----:B------:R-:W0:Y:S01]  /*0000*/  LDC R1, c[0x0][0x37c] ;  /* 0x0000df00ff017b82 */ /* 0x000e220000000800 */
[----:B------:R-:W1:Y:S01]  /*0010*/  S2R R3, SR_CTAID.X ;  /* 0x0000000000037919 */ /* 0x000e620000002500 */
[----:B------:R-:W2:Y:S06]  /*0020*/  LDCU UR4, c[0x0][0x360] ;  /* 0x00006c00ff0477ac */ /* 0x000eac0008000800 */
[----:B------:R-:W3:Y:S01]  /*0030*/  LDC.64 R22, c[0x0][0x380] ;  /* 0x0000e000ff167b82 */ /* 0x000ee20000000a00 */
[----:B0-----:R-:W-:Y:S01]  /*0040*/  IADD3 R1, PT, PT, R1, -0x40, RZ ;  /* 0xffffffc001017810 */ /* 0x001fe20007ffe0ff */
[----:B------:R-:W0:Y:S01]  /*0050*/  S2R R2, SR_TID.X ;  /* 0x0000000000027919 */ /* 0x000e220000002100 */
[----:B------:R-:W4:Y:S01]  /*0060*/  LDCU.64 UR6, c[0x0][0x358] ;  /* 0x00006b00ff0677ac */ /* 0x000f220008000a00 */
[----:B------:R-:W3:Y:S01]  /*0070*/  S2R R0, SR_TID.Y ;  /* 0x0000000000007919 */ /* 0x000ee20000002200 */
[----:B------:R-:W4:Y:S03]  /*0080*/  LDCU UR8, c[0x0][0x3a0] ;  /* 0x00007400ff0877ac */ /* 0x000f260008000800 */
[----:B------:R-:W4:Y:S08]  /*0090*/  S2UR UR5, SR_CTAID.Y ;  /* 0x00000000000579c3 */ /* 0x000f300000002600 */
[----:B------:R-:W3:Y:S01]  /*00a0*/  LDC.64 R4, c[0x0][0x388] ;  /* 0x0000e200ff047b82 */ /* 0x000ee20000000a00 */
[----:B--2---:R-:W-:-:S07]  /*00b0*/  ULOP3.LUT UR4, UR4, 0xffff, URZ, 0xc0, !UPT ;  /* 0x0000ffff04047892 */ /* 0x004fce000f8ec0ff */
[----:B------:R-:W2:Y:S01]  /*00c0*/  LDC R9, c[0x0][0x39c] ;  /* 0x0000e700ff097b82 */ /* 0x000ea20000000800 */
[----:B-1----:R-:W-:Y:S02]  /*00d0*/  LOP3.LUT R3, R3, 0xffff, RZ, 0xc0, !PT ;  /* 0x0000ffff03037812 */ /* 0x002fe400078ec0ff */
[----:B0-----:R-:W-:-:S05]  /*00e0*/  LOP3.LUT R2, R2, 0xffff, RZ, 0xc0, !PT ;  /* 0x0000ffff02027812 */ /* 0x001fca00078ec0ff */
[----:B------:R-:W-:Y:S01]  /*00f0*/  IMAD R2, R3, UR4, R2 ;  /* 0x0000000403027c24 */ /* 0x000fe2000f8e0202 */
[----:B------:R-:W0:Y:S01]  /*0100*/  LDC R7, c[0x0][0x364] ;  /* 0x0000d900ff077b82 */ /* 0x000e220000000800 */
[----:B----4-:R-:W-:Y:S01]  /*0110*/  ULOP3.LUT UR5, UR5, 0xffff, URZ, 0xc0, !UPT ;  /* 0x0000ffff05057892 */ /* 0x010fe2000f8ec0ff */
[----:B---3--:R-:W-:Y:S01]  /*0120*/  LOP3.LUT R0, R0, 0xffff, RZ, 0xc0, !PT ;  /* 0x0000ffff00007812 */ /* 0x008fe200078ec0ff */
[----:B------:R-:W-:Y:S01]  /*0130*/  IMAD.WIDE R10, R2, 0x8, R22 ;  /* 0x00000008020a7825 */ /* 0x000fe200078e0216 */
[----:B------:R1:W5:Y:S05]  /*0140*/  LDG.E R3, desc[UR6][R4.64] ;  /* 0x0000000604037981 */ /* 0x00036a000c1e1900 */
[----:B------:R-:W5:Y:S01]  /*0150*/  LDG.E.64 R10, desc[UR6][R10.64] ;  /* 0x000000060a0a7981 */ /* 0x000f62000c1e1b00 */
[----:B------:R-:W-:Y:S01]  /*0160*/  BSSY.RECONVERGENT B1, `(.L_x_11) ;  /* 0x000006a000017945 */ /* 0x000fe20003800200 */
[----:B0-----:R-:W-:-:S05]  /*0170*/  LOP3.LUT R7, R7, 0xffff, RZ, 0xc0, !PT ;  /* 0x0000ffff07077812 */ /* 0x001fca00078ec0ff */
[----:B------:R-:W-:-:S05]  /*0180*/  IMAD R0, R7, UR5, R0 ;  /* 0x0000000507007c24 */ /* 0x000fca000f8e0200 */
[----:B-1----:R-:W-:Y:S01]  /*0190*/  SHF.L.U32 R4, R0, 0x2, RZ ;  /* 0x0000000200047819 */ /* 0x002fe200000006ff */
[----:B------:R-:W-:-:S03]  /*01a0*/  IMAD.MOV.U32 R0, RZ, RZ, 0x2 ;  /* 0x00000002ff007424 */ /* 0x000fc600078e00ff */
[----:B--2---:R-:W-:-:S04]  /*01b0*/  IADD3 R5, PT, PT, -R4, UR8, -R9 ;  /* 0x0000000804057c10 */ /* 0x004fc8000fffe909 */
[----:B------:R-:W-:-:S04]  /*01c0*/  VIADDMNMX R5, R5, -R0, 0x4, PT ;  /* 0x0000000405057446 */ /* 0x000fc80003800900 */
[----:B------:R-:W-:-:S13]  /*01d0*/  ISETP.GT.AND P1, PT, R5, RZ, PT ;  /* 0x000000ff0500720c */ /* 0x000fda0003f24270 */
[----:B------:R-:W-:Y:S05]  /*01e0*/  @!P1 BRA `(.L_x_12) ;  /* 0x0000000400849947 */ /* 0x000fea0003800000 */
[----:B------:R-:W0:Y:S01]  /*01f0*/  LDC R9, c[0x0][0x370] ;  /* 0x0000dc00ff097b82 */ /* 0x000e220000000800 */
[C---:B------:R-:W-:Y:S01]  /*0200*/  IADD3 R20, PT, PT, R4.reuse, R5, RZ ;  /* 0x0000000504147210 */ /* 0x040fe20007ffe0ff */
[----:B------:R-:W-:Y:S01]  /*0210*/  BSSY.RELIABLE B0, `(.L_x_13) ;  /* 0x000004f000007945 */ /* 0x000fe20003800100 */
[----:B------:R-:W-:Y:S02]  /*0220*/  IADD3 R7, PT, PT, R4, 0x1, RZ ;  /* 0x0000000104077810 */ /* 0x000fe40007ffe0ff */
[----:B------:R-:W-:Y:S01]  /*0230*/  IADD3 R8, PT, PT, R1, 0x20, RZ ;  /* 0x0000002001087810 */ /* 0x000fe20007ffe0ff */
[----:B------:R-:W-:Y:S01]  /*0240*/  VIADD R6, R20, 0x1 ;  /* 0x0000000114067836 */ /* 0x000fe20000000000 */
[----:B------:R-:W-:Y:S01]  /*0250*/  MOV R0, R1 ;  /* 0x0000000100007202 */ /* 0x000fe20000000f00 */
[----:B------:R-:W1:Y:S03]  /*0260*/  LDC.64 R24, c[0x0][0x388] ;  /* 0x0000e200ff187b82 */ /* 0x000e660000000a00 */
[----:B------:R-:W-:-:S02]  /*0270*/  ISETP.GE.AND P0, PT, R7, R6, PT ;  /* 0x000000060700720c */ /* 0x000fc40003f06270 */
[----:B0-----:R-:W-:-:S05]  /*0280*/  LOP3.LUT R9, R9, 0xffff, RZ, 0xc0, !PT ;  /* 0x0000ffff09097812 */ /* 0x001fca00078ec0ff */
[----:B------:R-:W-:Y:S02]  /*0290*/  IMAD R9, R9, UR4, RZ ;  /* 0x0000000409097c24 */ /* 0x000fe4000f8e02ff */
[----:B-1----:R-:W-:-:S04]  /*02a0*/  IMAD.WIDE R24, R4, 0x8, R24 ;  /* 0x0000000804187825 */ /* 0x002fc800078e0218 */
[----:B------:R-:W-:Y:S01]  /*02b0*/  IMAD R28, R9, R7, R2 ;  /* 0x00000007091c7224 */ /* 0x000fe200078e0202 */
[----:B------:R-:W-:Y:S06]  /*02c0*/  @P0 BRA `(.L_x_14) ;  /* 0x00000004000c0947 */ /* 0x000fec0003800000 */
[----:B------:R-:W-:Y:S01]  /*02d0*/  IMAD.IADD R12, R6, 0x1, -R7 ;  /* 0x00000001060c7824 */ /* 0x000fe200078e0a07 */
[----:B------:R-:W-:Y:S01]  /*02e0*/  BSSY.RECONVERGENT B2, `(.L_x_15) ;  /* 0x0000025000027945 */ /* 0x000fe20003800200 */
[----:B------:R-:W-:-:S03]  /*02f0*/  PLOP3.LUT P0, PT, PT, PT, PT, 0x80, 0x8 ;  /* 0x000000000008781c */ /* 0x000fc60003f0f070 */
[----:B------:R-:W-:-:S13]  /*0300*/  ISETP.GT.AND P2, PT, R12, 0x3, PT ;  /* 0x000000030c00780c */ /* 0x000fda0003f44270 */
[----:B------:R-:W-:Y:S05]  /*0310*/  @!P2 BRA `(.L_x_16) ;  /* 0x000000000084a947 */ /* 0x000fea0003800000 */
[----:B------:R-:W-:Y:S02]  /*0320*/  PLOP3.LUT P0, PT, PT, PT, PT, 0x8, 0x80 ;  /* 0x000000000080781c */ /* 0x000fe40003f0e170 */
[----:B------:R-:W-:-:S11]  /*0330*/  IADD3 R20, PT, PT, R20, -0x2, RZ ;  /* 0xfffffffe14147810 */ /* 0x000fd60007ffe0ff */
.L_x_17:
[--C-:B------:R-:W-:Y:S01]  /*0340*/  IMAD.WIDE.U32 R14, R28, 0x8, R22.reuse ;  /* 0x000000081c0e7825 */ /* 0x100fe200078e0016 */
[----:B------:R-:W-:Y:S01]  /*0350*/  IADD3 R21, PT, PT, R9, R28, RZ ;  /* 0x0000001c09157210 */ /* 0x000fe20007ffe0ff */
[----:B------:R-:W2:Y:S04]  /*0360*/  LDG.E.64 R12, desc[UR6][R24.64+0x8] ;  /* 0x00000806180c7981 */ /* 0x000ea8000c1e1b00 */
[----:B------:R-:W3:Y:S01]  /*0370*/  LDG.E.64 R14, desc[UR6][R14.64] ;  /* 0x000000060e0e7981 */ /* 0x000ee2000c1e1b00 */
[----:B------:R-:W-:-:S03]  /*0380*/  IMAD.WIDE.U32 R18, R21, 0x8, R22 ;  /* 0x0000000815127825 */ /* 0x000fc600078e0016 */
[----:B------:R-:W4:Y:S04]  /*0390*/  LDG.E.64 R16, desc[UR6][R24.64+0x10] ;  /* 0x0000100618107981 */ /* 0x000f28000c1e1b00 */
[----:B------:R-:W4:Y:S01]  /*03a0*/  LDG.E.64 R18, desc[UR6][R18.64] ;  /* 0x0000000612127981 */ /* 0x000f22000c1e1b00 */
[----:B------:R-:W-:-:S05]  /*03b0*/  IMAD.IADD R26, R9, 0x1, R21 ;  /* 0x00000001091a7824 */ /* 0x000fca00078e0215 */
[----:B------:R-:W-:Y:S01]  /*03c0*/  IADD3 R21, PT, PT, R9, R26, RZ ;  /* 0x0000001a09157210 */ /* 0x000fe20007ffe0ff */
[----:B--2---:R0:W-:Y:S04]  /*03d0*/  STL.64 [R8], R12 ;  /* 0x0000000c08007387 */ /* 0x0041e80000100a00 */
[----:B---3--:R1:W-:Y:S04]  /*03e0*/  STL.64 [R0], R14 ;  /* 0x0000000e00007387 */ /* 0x0083e80000100a00 */
[----:B----4-:R2:W-:Y:S04]  /*03f0*/  STL.64 [R8+0x8], R16 ;  /* 0x0000081008007387 */ /* 0x0105e80000100a00 */
[----:B0-----:R-:W3:Y:S01]  /*0400*/  LDG.E.64 R12, desc[UR6][R24.64+0x18] ;  /* 0x00001806180c7981 */ /* 0x001ee2000c1e1b00 */
[----:B-1----:R-:W-:-:S04]  /*0410*/  IMAD.WIDE.U32 R14, R26, 0x8, R22 ;  /* 0x000000081a0e7825 */ /* 0x002fc800078e0016 */
[----:B------:R-:W-:Y:S01]  /*0420*/  IMAD.WIDE.U32 R26, R21, 0x8, R22 ;  /* 0x00000008151a7825 */ /* 0x000fe200078e0016 */
[----:B------:R0:W-:Y:S04]  /*0430*/  STL.64 [R0+0x8], R18 ;  /* 0x0000081200007387 */ /* 0x0001e80000100a00 */
[----:B------:R-:W4:Y:S04]  /*0440*/  LDG.E.64 R14, desc[UR6][R14.64] ;  /* 0x000000060e0e7981 */ /* 0x000f28000c1e1b00 */
[----:B--2---:R1:W2:Y:S04]  /*0450*/  LDG.E.64 R16, desc[UR6][R24.64+0x20] ;  /* 0x0000200618107981 */ /* 0x0042a8000c1e1b00 */
[----:B0-----:R-:W2:Y:S01]  /*0460*/  LDG.E.64 R18, desc[UR6][R26.64] ;  /* 0x000000061a127981 */ /* 0x001ea2000c1e1b00 */
[----:B------:R-:W-:-:S04]  /*0470*/  IADD3 R7, PT, PT, R7, 0x4, RZ ;  /* 0x0000000407077810 */ /* 0x000fc80007ffe0ff */
[----:B------:R-:W-:Y:S02]  /*0480*/  ISETP.GE.AND P2, PT, R7, R20, PT ;  /* 0x000000140700720c */ /* 0x000fe40003f46270 */
[----:B-1----:R-:W-:Y:S02]  /*0490*/  IADD3 R24, P3, PT, R24, 0x20, RZ ;  /* 0x0000002018187810 */ /* 0x002fe40007f7e0ff */
[----:B------:R-:W-:-:S03]  /*04a0*/  IADD3 R28, PT, PT, R9, R21, RZ ;  /* 0x00000015091c7210 */ /* 0x000fc60007ffe0ff */
[----:B------:R-:W-:Y:S01]  /*04b0*/  IMAD.X R25, RZ, RZ, R25, P3 ;  /* 0x000000ffff197224 */ /* 0x000fe200018e0619 */
[----:B---3--:R-:W-:Y:S04]  /*04c0*/  STL.64 [R8+0x10], R12 ;  /* 0x0000100c08007387 */ /* 0x008fe80000100a00 */
[----:B----4-:R-:W-:Y:S04]  /*04d0*/  STL.64 [R0+0x10], R14 ;  /* 0x0000100e00007387 */ /* 0x010fe80000100a00 */
[----:B--2---:R0:W-:Y:S04]  /*04e0*/  STL.64 [R8+0x18], R16 ;  /* 0x0000181008007387 */ /* 0x0041e80000100a00 */
[----:B------:R1:W-:Y:S01]  /*04f0*/  STL.64 [R0+0x18], R18 ;  /* 0x0000181200007387 */ /* 0x0003e20000100a00 */
[----:B0-----:R-:W-:Y:S01]  /*0500*/  IADD3 R8, PT, PT, R8, 0x20, RZ ;  /* 0x0000002008087810 */ /* 0x001fe20007ffe0ff */
[----:B-1----:R-:W-:Y:S01]  /*0510*/  VIADD R0, R0, 0x20 ;  /* 0x0000002000007836 */ /* 0x002fe20000000000 */
[----:B------:R-:W-:Y:S06]  /*0520*/  @!P2 BRA `(.L_x_17) ;  /* 0xfffffffc0084a947 */ /* 0x000fec000383ffff */
.L_x_16:
[----:B------:R-:W-:Y:S05]  /*0530*/  BSYNC.RECONVERGENT B2 ;  /* 0x0000000000027941 */ /* 0x000fea0003800200 */
.L_x_15:
[----:B------:R-:W-:Y:S01]  /*0540*/  IADD3 R12, PT, PT, R6, -R7, RZ ;  /* 0x80000007060c7210 */ /* 0x000fe20007ffe0ff */
[----:B------:R-:W-:Y:S03]  /*0550*/  BSSY.RECONVERGENT B2, `(.L_x_18) ;  /* 0x0000017000027945 */ /* 0x000fe60003800200 */
[----:B------:R-:W-:-:S13]  /*0560*/  ISETP.GT.AND P2, PT, R12, 0x1, PT ;  /* 0x000000010c00780c */ /* 0x000fda0003f44270 */
[----:B------:R-:W-:Y:S05]  /*0570*/  @!P2 BRA `(.L_x_19) ;  /* 0x000000000050a947 */ /* 0x000fea0003800000 */
[----:B------:R-:W-:Y:S01]  /*0580*/  IADD3 R20, PT, PT, R9, R28, RZ ;  /* 0x0000001c09147210 */ /* 0x000fe20007ffe0ff */
[----:B------:R-:W-:Y:S01]  /*0590*/  IMAD.WIDE.U32 R14, R28, 0x8, R22 ;  /* 0x000000081c0e7825 */ /* 0x000fe200078e0016 */
[----:B------:R-:W-:-:S03]  /*05a0*/  MOV R17, R25 ;  /* 0x0000001900117202 */ /* 0x000fc60000000f00 */
[----:B------:R-:W-:Y:S02]  /*05b0*/  IMAD.MOV.U32 R16, RZ, RZ, R24 ;  /* 0x000000ffff107224 */ /* 0x000fe400078e0018 */
[----:B------:R-:W-:Y:S01]  /*05c0*/  IMAD.WIDE.U32 R18, R20, 0x8, R22 ;  /* 0x0000000814127825 */ /* 0x000fe200078e0016 */
[----:B------:R-:W2:Y:S04]  /*05d0*/  LDG.E.64 R14, desc[UR6][R14.64] ;  /* 0x000000060e0e7981 */ /* 0x000ea8000c1e1b00 */
[----:B------:R-:W3:Y:S04]  /*05e0*/  LDG.E.64 R12, desc[UR6][R16.64+0x8] ;  /* 0x00000806100c7981 */ /* 0x000ee8000c1e1b00 */
[----:B------:R-:W4:Y:S04]  /*05f0*/  LDG.E.64 R18, desc[UR6][R18.64] ;  /* 0x0000000612127981 */ /* 0x000f28000c1e1b00 */
[----:B------:R-:W4:Y:S01]  /*0600*/  LDG.E.64 R16, desc[UR6][R16.64+0x10] ;  /* 0x0000100610107981 */ /* 0x000f22000c1e1b00 */
[----:B------:R-:W-:Y:S01]  /*0610*/  IADD3 R24, P2, PT, R24, 0x10, RZ ;  /* 0x0000001018187810 */ /* 0x000fe20007f5e0ff */
[----:B------:R-:W-:Y:S01]  /*0620*/  IMAD.IADD R28, R9, 0x1, R20 ;  /* 0x00000001091c7824 */ /* 0x000fe200078e0214 */
[----:B------:R-:W-:-:S02]  /*0630*/  PLOP3.LUT P0, PT, PT, PT, PT, 0x8, 0x80 ;  /* 0x000000000080781c */ /* 0x000fc40003f0e170 */
[----:B------:R-:W-:Y:S02]  /*0640*/  IADD3 R7, PT, PT, R7, 0x2, RZ ;  /* 0x0000000207077810 */ /* 0x000fe40007ffe0ff */
[----:B------:R-:W-:Y:S01]  /*0650*/  IADD3.X R25, PT, PT, RZ, R25, RZ, P2, !PT ;  /* 0x00000019ff197210 */ /* 0x000fe200017fe4ff */
[----:B---3--:R-:W-:Y:S04]  /*0660*/  STL.64 [R8], R12 ;  /* 0x0000000c08007387 */ /* 0x008fe80000100a00 */
[----:B--2---:R-:W-:Y:S04]  /*0670*/  STL.64 [R0], R14 ;  /* 0x0000000e00007387 */ /* 0x004fe80000100a00 */
[----:B----4-:R0:W-:Y:S04]  /*0680*/  STL.64 [R8+0x8], R16 ;  /* 0x0000081008007387 */ /* 0x0101e80000100a00 */
[----:B------:R1:W-:Y:S01]  /*0690*/  STL.64 [R0+0x8], R18 ;  /* 0x0000081200007387 */ /* 0x0003e20000100a00 */
[----:B0-----:R-:W-:Y:S01]  /*06a0*/  IADD3 R8, PT, PT, R8, 0x10, RZ ;  /* 0x0000001008087810 */ /* 0x001fe20007ffe0ff */
[----:B-1----:R-:W-:-:S07]  /*06b0*/  VIADD R0, R0, 0x10 ;  /* 0x0000001000007836 */ /* 0x002fce0000000000 */
.L_x_19:
[----:B------:R-:W-:Y:S05]  /*06c0*/  BSYNC.RECONVERGENT B2 ;  /* 0x0000000000027941 */ /* 0x000fea0003800200 */
.L_x_18:
[----:B------:R-:W-:-:S13]  /*06d0*/  ISETP.NE.OR P0, PT, R7, R6, P0 ;  /* 0x000000060700720c */ /* 0x000fda0000705670 */
[----:B------:R-:W-:Y:S05]  /*06e0*/  @!P0 BREAK.RELIABLE B0 ;  /* 0x0000000000008942 */ /* 0x000fea0003800100 */
[----:B------:R-:W-:Y:S05]  /*06f0*/  @!P0 BRA `(.L_x_12) ;  /* 0x0000000000408947 */ /* 0x000fea0003800000 */
.L_x_14:
[----:B------:R-:W-:Y:S05]  /*0700*/  BSYNC.RELIABLE B0 ;  /* 0x0000000000007941 */ /* 0x000fea0003800100 */
.L_x_13:
[----:B------:R-:W-:Y:S01]  /*0710*/  MOV R12, R24 ;  /* 0x00000018000c7202 */ /* 0x000fe20000000f00 */
[----:B------:R-:W-:Y:S01]  /*0720*/  IMAD.WIDE.U32 R14, R28, 0x8, R22 ;  /* 0x000000081c0e7825 */ /* 0x000fe200078e0016 */
[----:B------:R-:W-:-:S05]  /*0730*/  MOV R13, R25 ;  /* 0x00000019000d7202 */ /* 0x000fca0000000f00 */
[----:B------:R-:W2:Y:S04]  /*0740*/  LDG.E.64 R14, desc[UR6][R14.64] ;  /* 0x000000060e0e7981 */ /* 0x000ea8000c1e1b00 */
[----:B------:R-:W3:Y:S01]  /*0750*/  LDG.E.64 R12, desc[UR6][R12.64+0x8] ;  /* 0x000008060c0c7981 */ /* 0x000ee2000c1e1b00 */
[----:B------:R-:W-:-:S05]  /*0760*/  VIADD R7, R7, 0x1 ;  /* 0x0000000107077836 */ /* 0x000fca0000000000 */
[----:B------:R-:W-:Y:S02]  /*0770*/  ISETP.NE.AND P0, PT, R7, R6, PT ;  /* 0x000000060700720c */ /* 0x000fe40003f05270 */
[----:B------:R-:W-:Y:S02]  /*0780*/  IADD3 R24, P2, PT, R24, 0x8, RZ ;  /* 0x0000000818187810 */ /* 0x000fe40007f5e0ff */
[----:B------:R-:W-:Y:S02]  /*0790*/  IADD3 R28, PT, PT, R9, R28, RZ ;  /* 0x0000001c091c7210 */ /* 0x000fe40007ffe0ff */
[----:B------:R-:W-:Y:S01]  /*07a0*/  IADD3.X R25, PT, PT, RZ, R25, RZ, P2, !PT ;  /* 0x00000019ff197210 */ /* 0x000fe200017fe4ff */
[----:B---3--:R0:W-:Y:S04]  /*07b0*/  STL.64 [R8], R12 ;  /* 0x0000000c08007387 */ /* 0x0081e80000100a00 */
[----:B--2---:R1:W-:Y:S01]  /*07c0*/  STL.64 [R0], R14 ;  /* 0x0000000e00007387 */ /* 0x0043e20000100a00 */
[----:B0-----:R-:W-:Y:S01]  /*07d0*/  VIADD R8, R8, 0x8 ;  /* 0x0000000808087836 */ /* 0x001fe20000000000 */
[----:B-1----:R-:W-:Y:S01]  /*07e0*/  IADD3 R0, PT, PT, R0, 0x8, RZ ;  /* 0x0000000800007810 */ /* 0x002fe20007ffe0ff */
[----:B------:R-:W-:Y:S06]  /*07f0*/  @P0 BRA `(.L_x_13) ;  /* 0xfffffffc00c40947 */ /* 0x000fec000383ffff */
.L_x_12:
[----:B------:R-:W-:Y:S05]  /*0800*/  BSYNC.RECONVERGENT B1 ;  /* 0x0000000000017941 */ /* 0x000fea0003800200 */
.L_x_11:
[----:B------:R-:W-:Y:S05]  /*0810*/  WARPSYNC.ALL ;  /* 0x0000000000007948 */ /* 0x000fea0003800000 */
[----:B------:R-:W-:Y:S05]  /*0820*/  @!P1 EXIT ;  /* 0x000000000000994d */ /* 0x000fea0003800000 */
[----:B------:R-:W-:Y:S01]  /*0830*/  HFMA2 R0, -RZ, RZ, 0, 0 ;  /* 0x00000000ff007431 */ /* 0x000fe200000001ff */
[----:B------:R-:W-:Y:S01]  /*0840*/  BSSY.RECONVERGENT B0, `(.L_x_20) ;  /* 0x0000033000007945 */ /* 0x000fe20003800200 */
[----:B------:R-:W-:Y:S02]  /*0850*/  PLOP3.LUT P0, PT, PT, PT, PT, 0x80, 0x8 ;  /* 0x000000000008781c */ /* 0x000fe40003f0f070 */
[----:B------:R-:W-:Y:S01]  /*0860*/  MOV R7, R1 ;  /* 0x0000000100077202 */ /* 0x000fe20000000f00 */
[----:B------:R-:W-:-:S05]  /*0870*/  IMAD.IADD R6, R5, 0x1, -R0 ;  /* 0x0000000105067824 */ /* 0x000fca00078e0a00 */
[----:B------:R-:W-:Y:S01]  /*0880*/  ISETP.GT.AND P1, PT, R6, 0x3, PT ;  /* 0x000000030600780c */ /* 0x000fe20003f24270 */
[----:B-----5:R-:W-:Y:S01]  /*0890*/  FMUL.FTZ R6, R3, R3 ;  /* 0x0000000303067220 */ /* 0x020fe20000410000 */
[----:B------:R-:W-:-:S11]  /*08a0*/  IADD3 R3, PT, PT, R1, 0x20, RZ ;  /* 0x0000002001037810 */ /* 0x000fd60007ffe0ff */
[----:B------:R-:W-:Y:S05]  /*08b0*/  @!P1 BRA `(.L_x_21) ;  /* 0x0000000000ac9947 */ /* 0x000fea0003800000 */
[----:B------:R-:W-:Y:S01]  /*08c0*/  PLOP3.LUT P0, PT, PT, PT, PT, 0x8, 0x80 ;  /* 0x000000000080781c */ /* 0x000fe20003f0e170 */
[----:B------:R-:W-:-:S12]  /*08d0*/  VIADD R9, R5, 0xfffffffd ;  /* 0xfffffffd05097836 */ /* 0x000fd80000000000 */
.L_x_22:
[----:B------:R-:W2:Y:S04]  /*08e0*/  LDL.64 R14, [R3] ;  /* 0x00000000030e7983 */ /* 0x000ea80000100a00 */
[----:B------:R-:W3:Y:S01]  /*08f0*/  LDL.64 R12, [R7] ;  /* 0x00000000070c7983 */ /* 0x000ee20000100a00 */
[-C--:B--2---:R-:W-:Y:S01]  /*0900*/  FMUL.FTZ R8, R10, R15.reuse ;  /* 0x0000000f0a087220 */ /* 0x084fe20000410000 */
[----:B------:R-:W-:-:S03]  /*0910*/  FMUL.FTZ R15, R11, R15 ;  /* 0x0000000f0b0f7220 */ /* 0x000fc60000410000 */
[-C--:B------:R-:W-:Y:S01]  /*0920*/  FFMA.FTZ R8, R11, R14.reuse, R8 ;  /* 0x0000000e0b087223 */ /* 0x080fe20000010008 */
[----:B------:R-:W-:-:S03]  /*0930*/  FFMA.FTZ R15, R10, R14, -R15 ;  /* 0x0000000e0a0f7223 */ /* 0x000fc6000001080f */
[C---:B---3--:R-:W-:Y:S01]  /*0940*/  FFMA.FTZ R17, R6.reuse, -R8, R13 ;  /* 0x8000000806117223 */ /* 0x048fe2000001000d */
[----:B------:R-:W-:Y:S02]  /*0950*/  FFMA.FTZ R16, -R6, R15, R12 ;  /* 0x0000000f06107223 */ /* 0x000fe4000001010c */
[----:B------:R-:W2:Y:S04]  /*0960*/  LDL.64 R12, [R7+0x8] ;  /* 0x00000800070c7983 */ /* 0x000ea80000100a00 */
[----:B------:R0:W-:Y:S04]  /*0970*/  STL.64 [R7], R16 ;  /* 0x0000001007007387 */ /* 0x0001e80000100a00 */
[----:B------:R-:W3:Y:S02]  /*0980*/  LDL.64 R14, [R3+0x8] ;  /* 0x00000800030e7983 */ /* 0x000ee40000100a00 */
[-C--:B---3--:R-:W-:Y:S01]  /*0990*/  FMUL.FTZ R8, R10, R15.reuse ;  /* 0x0000000f0a087220 */ /* 0x088fe20000410000 */
[----:B------:R-:W-:-:S03]  /*09a0*/  FMUL.FTZ R15, R11, R15 ;  /* 0x0000000f0b0f7220 */ /* 0x000fc60000410000 */
[-C--:B------:R-:W-:Y:S01]  /*09b0*/  FFMA.FTZ R8, R11, R14.reuse, R8 ;  /* 0x0000000e0b087223 */ /* 0x080fe20000010008 */
[----:B------:R-:W-:-:S03]  /*09c0*/  FFMA.FTZ R15, R10, R14, -R15 ;  /* 0x0000000e0a0f7223 */ /* 0x000fc6000001080f */
[C---:B--2---:R-:W-:Y:S01]  /*09d0*/  FFMA.FTZ R19, R6.reuse, -R8, R13 ;  /* 0x8000000806137223 */ /* 0x044fe2000001000d */
[----:B------:R-:W-:Y:S02]  /*09e0*/  FFMA.FTZ R18, -R6, R15, R12 ;  /* 0x0000000f06127223 */ /* 0x000fe4000001010c */
[----:B------:R-:W0:Y:S04]  /*09f0*/  LDL.64 R12, [R7+0x10] ;  /* 0x00001000070c7983 */ /* 0x000e280000100a00 */
[----:B------:R-:W-:Y:S04]  /*0a00*/  STL.64 [R7+0x8], R18 ;  /* 0x0000081207007387 */ /* 0x000fe80000100a00 */
[----:B------:R-:W2:Y:S02]  /*0a10*/  LDL.64 R14, [R3+0x10] ;  /* 0x00001000030e7983 */ /* 0x000ea40000100a00 */
[-C--:B--2---:R-:W-:Y:S01]  /*0a20*/  FMUL.FTZ R8, R10, R15.reuse ;  /* 0x0000000f0a087220 */ /* 0x084fe20000410000 */
[----:B------:R-:W-:-:S03]  /*0a30*/  FMUL.FTZ R15, R11, R15 ;  /* 0x0000000f0b0f7220 */ /* 0x000fc60000410000 */
[-C--:B------:R-:W-:Y:S01]  /*0a40*/  FFMA.FTZ R8, R11, R14.reuse, R8 ;  /* 0x0000000e0b087223 */ /* 0x080fe20000010008 */
[----:B------:R-:W-:-:S03]  /*0a50*/  FFMA.FTZ R15, R10, R14, -R15 ;  /* 0x0000000e0a0f7223 */ /* 0x000fc6000001080f */
[C---:B0-----:R-:W-:Y:S01]  /*0a60*/  FFMA.FTZ R17, R6.reuse, -R8, R13 ;  /* 0x8000000806117223 */ /* 0x041fe2000001000d */
[----:B------:R-:W-:Y:S02]  /*0a70*/  FFMA.FTZ R16, -R6, R15, R12 ;  /* 0x0000000f06107223 */ /* 0x000fe4000001010c */
[----:B------:R-:W2:Y:S04]  /*0a80*/  LDL.64 R12, [R7+0x18] ;  /* 0x00001800070c7983 */ /* 0x000ea80000100a00 */
[----:B------:R-:W-:Y:S04]  /*0a90*/  STL.64 [R7+0x10], R16 ;  /* 0x0000101007007387 */ /* 0x000fe80000100a00 */
[----:B------:R0:W3:Y:S01]  /*0aa0*/  LDL.64 R14, [R3+0x18] ;  /* 0x00001800030e7983 */ /* 0x0000e20000100a00 */
[----:B------:R-:W-:-:S04]  /*0ab0*/  IADD3 R0, PT, PT, R0, 0x4, RZ ;  /* 0x0000000400007810 */ /* 0x000fc80007ffe0ff */
[----:B------:R-:W-:Y:S02]  /*0ac0*/  ISETP.GE.AND P1, PT, R0, R9, PT ;  /* 0x000000090000720c */ /* 0x000fe40003f26270 */
[----:B0-----:R-:W-:Y:S01]  /*0ad0*/  IADD3 R3, PT, PT, R3, 0x20, RZ ;  /* 0x0000002003037810 */ /* 0x001fe20007ffe0ff */
[-C--:B---3--:R-:W-:Y:S01]  /*0ae0*/  FMUL.FTZ R8, R10, R15.reuse ;  /* 0x0000000f0a087220 */ /* 0x088fe20000410000 */
[----:B------:R-:W-:-:S03]  /*0af0*/  FMUL.FTZ R15, R11, R15 ;  /* 0x0000000f0b0f7220 */ /* 0x000fc60000410000 */
[-C--:B------:R-:W-:Y:S01]  /*0b00*/  FFMA.FTZ R8, R11, R14.reuse, R8 ;  /* 0x0000000e0b087223 */ /* 0x080fe20000010008 */
[----:B------:R-:W-:-:S03]  /*0b10*/  FFMA.FTZ R15, R10, R14, -R15 ;  /* 0x0000000e0a0f7223 */ /* 0x000fc6000001080f */
[C---:B--2---:R-:W-:Y:S01]  /*0b20*/  FFMA.FTZ R13, R6.reuse, -R8, R13 ;  /* 0x80000008060d7223 */ /* 0x044fe2000001000d */
[----:B------:R-:W-:-:S05]  /*0b30*/  FFMA.FTZ R12, -R6, R15, R12 ;  /* 0x0000000f060c7223 */ /* 0x000fca000001010c */
[----:B------:R0:W-:Y:S02]  /*0b40*/  STL.64 [R7+0x18], R12 ;  /* 0x0000180c07007387 */ /* 0x0001e40000100a00 */
[----:B0-----:R-:W-:Y:S01]  /*0b50*/  VIADD R7, R7, 0x20 ;  /* 0x0000002007077836 */ /* 0x001fe20000000000 */
[----:B------:R-:W-:Y:S06]  /*0b60*/  @!P1 BRA `(.L_x_22) ;  /* 0xfffffffc005c9947 */ /* 0x000fec000383ffff */
.L_x_21:
[----:B------:R-:W-:Y:S05]  /*0b70*/  BSYNC.RECONVERGENT B0 ;  /* 0x0000000000007941 */ /* 0x000fea0003800200 */
.L_x_20:
[----:B------:R-:W-:Y:S01]  /*0b80*/  IADD3 R8, PT, PT, R5, -R0, RZ ;  /* 0x8000000005087210 */ /* 0x000fe20007ffe0ff */
[----:B------:R-:W-:Y:S03]  /*0b90*/  BSSY.RECONVERGENT B0, `(.L_x_23) ;  /* 0x0000019000007945 */ /* 0x000fe60003800200 */
[----:B------:R-:W-:-:S13]  /*0ba0*/  ISETP.GT.AND P1, PT, R8, 0x1, PT ;  /* 0x000000010800780c */ /* 0x000fda0003f24270 */
[----:B------:R-:W-:Y:S05]  /*0bb0*/  @!P1 BRA `(.L_x_24) ;  /* 0x0000000000589947 */ /* 0x000fea0003800000 */
        /* <DEDUP_REMOVED lines=9> */
[----:B------:R-:W-:Y:S04]  /*0c50*/  STL.64 [R7], R14 ;  /* 0x0000000e07007387 */ /* 0x000fe80000100a00 */
[----:B------:R0:W3:Y:S01]  /*0c60*/  LDL.64 R12, [R3+0x8] ;  /* 0x00000800030c7983 */ /* 0x0000e20000100a00 */
[----:B------:R-:W-:-:S02]  /*0c70*/  PLOP3.LUT P0, PT, PT, PT, PT, 0x8, 0x80 ;  /* 0x000000000080781c */ /* 0x000fc40003f0e170 */
[----:B------:R-:W-:Y:S01]  /*0c80*/  IADD3 R0, PT, PT, R0, 0x2, RZ ;  /* 0x0000000200007810 */ /* 0x000fe20007ffe0ff */
[----:B0-----:R-:W-:Y:S02]  /*0c90*/  VIADD R3, R3, 0x10 ;  /* 0x0000001003037836 */ /* 0x001fe40000000000 */
[-C--:B---3--:R-:W-:Y:S01]  /*0ca0*/  FMUL.FTZ R16, R10, R13.reuse ;  /* 0x0000000d0a107220 */ /* 0x088fe20000410000 */
[----:B------:R-:W-:-:S03]  /*0cb0*/  FMUL.FTZ R13, R11, R13 ;  /* 0x0000000d0b0d7220 */ /* 0x000fc60000410000 */
[-C--:B------:R-:W-:Y:S01]  /*0cc0*/  FFMA.FTZ R16, R11, R12.reuse, R16 ;  /* 0x0000000c0b107223 */ /* 0x080fe20000010010 */
[----:B------:R-:W-:-:S03]  /*0cd0*/  FFMA.FTZ R13, R10, R12, -R13 ;  /* 0x0000000c0a0d7223 */ /* 0x000fc6000001080d */
[C---:B--2---:R-:W-:Y:S01]  /*0ce0*/  FFMA.FTZ R9, R6.reuse, -R16, R9 ;  /* 0x8000001006097223 */ /* 0x044fe20000010009 */
[----:B------:R-:W-:-:S05]  /*0cf0*/  FFMA.FTZ R8, -R6, R13, R8 ;  /* 0x0000000d06087223 */ /* 0x000fca0000010108 */
[----:B------:R0:W-:Y:S02]  /*0d00*/  STL.64 [R7+0x8], R8 ;  /* 0x0000080807007387 */ /* 0x0001e40000100a00 */
[----:B0-----:R-:W-:-:S07]  /*0d10*/  IADD3 R7, PT, PT, R7, 0x10, RZ ;  /* 0x0000001007077810 */ /* 0x001fce0007ffe0ff */
.L_x_24:
[----:B------:R-:W-:Y:S05]  /*0d20*/  BSYNC.RECONVERGENT B0 ;  /* 0x0000000000007941 */ /* 0x000fea0003800200 */
.L_x_23:
[----:B------:R-:W-:Y:S01]  /*0d30*/  ISETP.NE.OR P0, PT, R0, R5, P0 ;  /* 0x000000050000720c */ /* 0x000fe20000705670 */
[----:B------:R-:W-:-:S12]  /*0d40*/  BSSY.RECONVERGENT B0, `(.L_x_25) ;  /* 0x0000010000007945 */ /* 0x000fd80003800200 */
[----:B------:R-:W-:Y:S05]  /*0d50*/  @!P0 BRA `(.L_x_26) ;  /* 0x0000000000388947 */ /* 0x000fea0003800000 */
.L_x_27:
[----:B------:R0:W2:Y:S04]  /*0d60*/  LDL.64 R12, [R3] ;  /* 0x00000000030c7983 */ /* 0x0000a80000100a00 */
[----:B------:R-:W3:Y:S01]  /*0d70*/  LDL.64 R8, [R7] ;  /* 0x0000000007087983 */ /* 0x000ee20000100a00 */
[----:B------:R-:W-:Y:S01]  /*0d80*/  IADD3 R0, PT, PT, R0, 0x1, RZ ;  /* 0x0000000100007810 */ /* 0x000fe20007ffe0ff */
[----:B0-----:R-:W-:-:S03]  /*0d90*/  VIADD R3, R3, 0x8 ;  /* 0x0000000803037836 */ /* 0x001fc60000000000 */
[----:B------:R-:W-:Y:S01]  /*0da0*/  ISETP.NE.AND P0, PT, R5, R0, PT ;  /* 0x000000000500720c */ /* 0x000fe20003f05270 */
[-C--:B--2---:R-:W-:Y:S01]  /*0db0*/  FMUL.FTZ R14, R10, R13.reuse ;  /* 0x0000000d0a0e7220 */ /* 0x084fe20000410000 */
[----:B------:R-:W-:-:S03]  /*0dc0*/  FMUL.FTZ R13, R11, R13 ;  /* 0x0000000d0b0d7220 */ /* 0x000fc60000410000 */
[-C--:B------:R-:W-:Y:S01]  /*0dd0*/  FFMA.FTZ R14, R11, R12.reuse, R14 ;  /* 0x0000000c0b0e7223 */ /* 0x080fe2000001000e */
[----:B------:R-:W-:-:S03]  /*0de0*/  FFMA.FTZ R13, R10, R12, -R13 ;  /* 0x0000000c0a0d7223 */ /* 0x000fc6000001080d */
[C---:B---3--:R-:W-:Y:S01]  /*0df0*/  FFMA.FTZ R9, R6.reuse, -R14, R9 ;  /* 0x8000000e06097223 */ /* 0x048fe20000010009 */
[----:B------:R-:W-:-:S05]  /*0e00*/  FFMA.FTZ R8, -R6, R13, R8 ;  /* 0x0000000d06087223 */ /* 0x000fca0000010108 */
[----:B------:R0:W-:Y:S02]  /*0e10*/  STL.64 [R7], R8 ;  /* 0x0000000807007387 */ /* 0x0001e40000100a00 */
[----:B0-----:R-:W-:Y:S01]  /*0e20*/  IADD3 R7, PT, PT, R7, 0x8, RZ ;  /* 0x0000000807077810 */ /* 0x001fe20007ffe0ff */
[----:B------:R-:W-:Y:S06]  /*0e30*/  @P0 BRA `(.L_x_27) ;  /* 0xfffffffc00c80947 */ /* 0x000fec000383ffff */
.L_x_26:
[----:B------:R-:W-:Y:S05]  /*0e40*/  BSYNC.RECONVERGENT B0 ;  /* 0x0000000000007941 */ /* 0x000fea0003800200 */
.L_x_25:
[----:B------:R-:W0:Y:S01]  /*0e50*/  LDCU UR5, c[0x0][0x370] ;  /* 0x00006e00ff0577ac */ /* 0x000e220008000800 */
[C---:B------:R-:W-:Y:S01]  /*0e60*/  IADD3 R6, PT, PT, R4.reuse, R5, RZ ;  /* 0x0000000504067210 */ /* 0x040fe20007ffe0ff */
[----:B------:R-:W-:Y:S01]  /*0e70*/  VIADD R5, R4, 0x1 ;  /* 0x0000000104057836 */ /* 0x000fe20000000000 */
[----:B------:R-:W-:Y:S01]  /*0e80*/  BSSY.RECONVERGENT B0, `(.L_x_28) ;  /* 0x0000036000007945 */ /* 0x000fe20003800200 */
[----:B------:R-:W-:Y:S02]  /*0e90*/  MOV R3, R1 ;  /* 0x0000000100037202 */ /* 0x000fe40000000f00 */
[----:B------:R-:W-:-:S04]  /*0ea0*/  IADD3 R0, PT, PT, R6, 0x1, RZ ;  /* 0x0000000106007810 */ /* 0x000fc80007ffe0ff */
[----:B------:R-:W-:Y:S01]  /*0eb0*/  ISETP.GE.AND P0, PT, R5, R0, PT ;  /* 0x000000000500720c */ /* 0x000fe20003f06270 */
[----:B0-----:R-:W-:-:S04]  /*0ec0*/  ULOP3.LUT UR5, UR5, 0xffff, URZ, 0xc0, !UPT ;  /* 0x0000ffff05057892 */ /* 0x001fc8000f8ec0ff */
[----:B------:R-:W-:-:S06]  /*0ed0*/  UIMAD UR4, UR4, UR5, URZ ;  /* 0x00000005040472a4 */ /* 0x000fcc000f8e02ff */
[----:B------:R-:W-:Y:S02]  /*0ee0*/  IMAD R19, R5, UR4, R2 ;  /* 0x0000000405137c24 */ /* 0x000fe4000f8e0202 */
[----:B------:R-:W-:Y:S05]  /*0ef0*/  @P0 BRA `(.L_x_29) ;  /* 0x0000000000b80947 */ /* 0x000fea0003800000 */
[----:B------:R-:W-:Y:S01]  /*0f00*/  IMAD.IADD R2, R0, 0x1, -R5 ;  /* 0x0000000100027824 */ /* 0x000fe200078e0a05 */
[----:B------:R-:W-:Y:S01]  /*0f10*/  BSSY.RECONVERGENT B1, `(.L_x_30) ;  /* 0x000001a000017945 */ /* 0x000fe20003800200 */
[----:B------:R-:W-:-:S03]  /*0f20*/  PLOP3.LUT P0, PT, PT, PT, PT, 0x80, 0x8 ;  /* 0x000000000008781c */ /* 0x000fc60003f0f070 */
[----:B------:R-:W-:-:S13]  /*0f30*/  ISETP.GT.AND P1, PT, R2, 0x3, PT ;  /* 0x000000030200780c */ /* 0x000fda0003f24270 */
[----:B------:R-:W-:Y:S05]  /*0f40*/  @!P1 BRA `(.L_x_31) ;  /* 0x0000000000589947 */ /* 0x000fea0003800000 */
[----:B------:R-:W-:Y:S02]  /*0f50*/  PLOP3.LUT P0, PT, PT, PT, PT, 0x8, 0x80 ;  /* 0x000000000080781c */ /* 0x000fe40003f0e170 */
[----:B------:R-:W-:-:S11]  /*0f60*/  IADD3 R2, PT, PT, R6, -0x2, RZ ;  /* 0xfffffffe06027810 */ /* 0x000fd60007ffe0ff */
.L_x_32:
[----:B0-----:R-:W2:Y:S04]  /*0f70*/  LDL.64 R12, [R3] ;  /* 0x00000000030c7983 */ /* 0x001ea80000100a00 */
[----:B------:R-:W3:Y:S04]  /*0f80*/  LDL.64 R10, [R3+0x8] ;  /* 0x00000800030a7983 */ /* 0x000ee80000100a00 */
[----:B------:R-:W4:Y:S04]  /*0f90*/  LDL.64 R8, [R3+0x10] ;  /* 0x0000100003087983 */ /* 0x000f280000100a00 */
[----:B------:R0:W5:Y:S01]  /*0fa0*/  LDL.64 R6, [R3+0x18] ;  /* 0x0000180003067983 */ /* 0x0001620000100a00 */
[C---:B------:R-:W-:Y:S01]  /*0fb0*/  IADD3 R17, PT, PT, R19.reuse, UR4, RZ ;  /* 0x0000000413117c10 */ /* 0x040fe2000fffe0ff */
[----:B------:R-:W-:Y:S01]  /*0fc0*/  IMAD.WIDE.U32 R14, R19, 0x8, R22 ;  /* 0x00000008130e7825 */ /* 0x000fe200078e0016 */
[----:B------:R-:W-:-:S02]  /*0fd0*/  IADD3 R5, PT, PT, R5, 0x4, RZ ;  /* 0x0000000405057810 */ /* 0x000fc40007ffe0ff */
[C---:B------:R-:W-:Y:S01]  /*0fe0*/  IADD3 R21, PT, PT, R17.reuse, UR4, RZ ;  /* 0x0000000411157c10 */ /* 0x040fe2000fffe0ff */
[--C-:B------:R-:W-:Y:S01]  /*0ff0*/  IMAD.WIDE.U32 R16, R17, 0x8, R22.reuse ;  /* 0x0000000811107825 */ /* 0x100fe200078e0016 */
[----:B------:R-:W-:Y:S02]  /*1000*/  ISETP.GE.AND P1, PT, R5, R2, PT ;  /* 0x000000020500720c */ /* 0x000fe40003f26270 */
[----:B0-----:R-:W-:Y:S01]  /*1010*/  IADD3 R3, PT, PT, R3, 0x20, RZ ;  /* 0x0000002003037810 */ /* 0x001fe20007ffe0ff */
[C---:B------:R-:W-:Y:S02]  /*1020*/  VIADD R27, R21.reuse, UR4 ;  /* 0x00000004151b7c36 */ /* 0x040fe40008000000 */
[----:B------:R-:W-:-:S03]  /*1030*/  IMAD.WIDE.U32 R20, R21, 0x8, R22 ;  /* 0x0000000815147825 */ /* 0x000fc600078e0016 */
[C---:B------:R-:W-:Y:S01]  /*1040*/  IADD3 R19, PT, PT, R27.reuse, UR4, RZ ;  /* 0x000000041b137c10 */ /* 0x040fe2000fffe0ff */
[----:B------:R-:W-:Y:S01]  /*1050*/  IMAD.WIDE.U32 R24, R27, 0x8, R22 ;  /* 0x000000081b187825 */ /* 0x000fe200078e0016 */
[----:B--2---:R0:W-:Y:S04]  /*1060*/  STG.E.64 desc[UR6][R14.64], R12 ;  /* 0x0000000c0e007986 */ /* 0x0041e8000c101b06 */
[----:B---3--:R0:W-:Y:S04]  /*1070*/  STG.E.64 desc[UR6][R16.64], R10 ;  /* 0x0000000a10007986 */ /* 0x0081e8000c101b06 */
[----:B----4-:R0:W-:Y:S04]  /*1080*/  STG.E.64 desc[UR6][R20.64], R8 ;  /* 0x0000000814007986 */ /* 0x0101e8000c101b06 */
[----:B-----5:R0:W-:Y:S01]  /*1090*/  STG.E.64 desc[UR6][R24.64], R6 ;  /* 0x0000000618007986 */ /* 0x0201e2000c101b06 */
[----:B------:R-:W-:Y:S05]  /*10a0*/  @!P1 BRA `(.L_x_32) ;  /* 0xfffffffc00b09947 */ /* 0x000fea000383ffff */
.L_x_31:
[----:B------:R-:W-:Y:S05]  /*10b0*/  BSYNC.RECONVERGENT B1 ;  /* 0x0000000000017941 */ /* 0x000fea0003800200 */
.L_x_30:
[----:B------:R-:W-:Y:S01]  /*10c0*/  IMAD.IADD R2, R0, 0x1, -R5 ;  /* 0x0000000100027824 */ /* 0x000fe200078e0a05 */
[----:B------:R-:W-:Y:S04]  /*10d0*/  BSSY.RECONVERGENT B1, `(.L_x_33) ;  /* 0x000000e000017945 */ /* 0x000fe80003800200 */
[----:B------:R-:W-:-:S13]  /*10e0*/  ISETP.GT.AND P1, PT, R2, 0x1, PT ;  /* 0x000000010200780c */ /* 0x000fda0003f24270 */
[----:B------:R-:W-:Y:S05]  /*10f0*/  @!P1 BRA `(.L_x_34) ;  /* 0x00000000002c9947 */ /* 0x000fea0003800000 */
[----:B0-----:R-:W2:Y:S04]  /*1100*/  LDL.64 R10, [R3] ;  /* 0x00000000030a7983 */ /* 0x001ea80000100a00 */
[----:B------:R0:W3:Y:S01]  /*1110*/  LDL.64 R14, [R3+0x8] ;  /* 0x00000800030e7983 */ /* 0x0000e20000100a00 */
[C---:B------:R-:W-:Y:S01]  /*1120*/  IADD3 R13, PT, PT, R19.reuse, UR4, RZ ;  /* 0x00000004130d7c10 */ /* 0x040fe2000fffe0ff */
[--C-:B------:R-:W-:Y:S01]  /*1130*/  IMAD.WIDE.U32 R6, R19, 0x8, R22.reuse ;  /* 0x0000000813067825 */ /* 0x100fe200078e0016 */
[----:B------:R-:W-:Y:S02]  /*1140*/  PLOP3.LUT P0, PT, PT, PT, PT, 0x8, 0x80 ;  /* 0x000000000080781c */ /* 0x000fe40003f0e170 */
[----:B------:R-:W-:Y:S01]  /*1150*/  IADD3 R5, PT, PT, R5, 0x2, RZ ;  /* 0x0000000205057810 */ /* 0x000fe20007ffe0ff */
[C---:B------:R-:W-:Y:S01]  /*1160*/  IMAD.WIDE.U32 R8, R13.reuse, 0x8, R22 ;  /* 0x000000080d087825 */ /* 0x040fe200078e0016 */
[----:B------:R-:W-:-:S03]  /*1170*/  IADD3 R19, PT, PT, R13, UR4, RZ ;  /* 0x000000040d137c10 */ /* 0x000fc6000fffe0ff */
[----:B0-----:R-:W-:Y:S01]  /*1180*/  VIADD R3, R3, 0x10 ;  /* 0x0000001003037836 */ /* 0x001fe20000000000 */
[----:B--2---:R1:W-:Y:S04]  /*1190*/  STG.E.64 desc[UR6][R6.64], R10 ;  /* 0x0000000a06007986 */ /* 0x0043e8000c101b06 */
[----:B---3--:R1:W-:Y:S02]  /*11a0*/  STG.E.64 desc[UR6][R8.64], R14 ;  /* 0x0000000e08007986 */ /* 0x0083e4000c101b06 */
.L_x_34:
[----:B------:R-:W-:Y:S05]  /*11b0*/  BSYNC.RECONVERGENT B1 ;  /* 0x0000000000017941 */ /* 0x000fea0003800200 */
.L_x_33:
[----:B------:R-:W-:-:S13]  /*11c0*/  ISETP.NE.OR P0, PT, R5, R0, P0 ;  /* 0x000000000500720c */ /* 0x000fda0000705670 */
[----:B------:R-:W-:Y:S05]  /*11d0*/  @!P0 EXIT ;  /* 0x000000000000894d */ /* 0x000fea0003800000 */
.L_x_29:
[----:B------:R-:W-:Y:S05]  /*11e0*/  BSYNC.RECONVERGENT B0 ;  /* 0x0000000000007941 */ /* 0x000fea0003800200 */
.L_x_28:
[----:B012---:R0:W2:Y:S01]  /*11f0*/  LDL.64 R8, [R3] ;  /* 0x0000000003087983 */ /* 0x0070a20000100a00 */
[----:B------:R-:W-:Y:S01]  /*1200*/  IMAD.WIDE.U32 R6, R19, 0x8, R22 ;  /* 0x0000000813067825 */ /* 0x000fe200078e0016 */
[----:B------:R-:W-:Y:S02]  /*1210*/  IADD3 R5, PT, PT, R5, 0x1, RZ ;  /* 0x0000000105057810 */ /* 0x000fe40007ffe0ff */
[----:B------:R-:W-:Y:S02]  /*1220*/  IADD3 R19, PT, PT, R19, UR4, RZ ;  /* 0x0000000413137c10 */ /* 0x000fe4000fffe0ff */
[----:B------:R-:W-:Y:S02]  /*1230*/  ISETP.NE.AND P0, PT, R5, R0, PT ;  /* 0x000000000500720c */ /* 0x000fe40003f05270 */
[----:B0-----:R-:W-:Y:S01]  /*1240*/  IADD3 R3, PT, PT, R3, 0x8, RZ ;  /* 0x0000000803037810 */ /* 0x001fe20007ffe0ff */
[----:B--2---:R2:W-:Y:S10]  /*1250*/  STG.E.64 desc[UR6][R6.64], R8 ;  /* 0x0000000806007986 */ /* 0x0045f4000c101b06 */
[----:B------:R-:W-:Y:S05]  /*1260*/  @P0 BRA `(.L_x_28) ;  /* 0xfffffffc00e00947 */ /* 0x000fea000383ffff */
[----:B------:R-:W-:Y:S05]  /*1270*/  EXIT ;  /* 0x000000000000794d */ /* 0x000fea0003800000 */
.L_x_35:
        /* <DEDUP_REMOVED lines=16> */
.L_x_95:


//--------------------- .text._Z17subMatrixVecScal1P7complexS0_S0_iii --------------------------
	.section	.text._Z17subMatrixVecScal1P7complexS0_S0_iii,"ax",@progbits
	.align	128
.text._Z17subMatrixVecScal1P7complexS0_S0_iii:
        .type           _Z17subMatrixVecScal1P7complexS0_S0_iii,@function
        .size           _Z17subMatrixVecScal1P7complexS0_S0_iii,(.L_x_96 - _Z17subMatrixVecScal1P7complexS0_S0_iii)
        .other          _Z17subMatrixVecScal1P7complexS0_S0_iii,@"STO_CUDA_ENTRY STV_DEFAULT"
_Z17subMatrixVecScal1P7complexS0_S0_iii:
[----:B------:R-:W-:Y:S01]  /*0000*/  LDC R1, c[0x0][0x37c] ;  /* 0x0000df00ff017b82 */ /* 0x000fe20000000800 */
[----:B------:R-:W0:Y:S01]  /*0010*/  S2R R3, SR_CTAID.Y ;  /* 0x0000000000037919 */ /* 0x000e220000002600 */
[----:B------:R-:W1:Y:S01]  /*0020*/  LDCU UR6, c[0x0][0x364] ;  /* 0x00006c80ff0677ac */ /* 0x000e620008000800 */
[----:B------:R-:W2:Y:S01]  /*0030*/  S2R R12, SR_TID.Y ;  /* 0x00000000000c7919 */ /* 0x000ea20000002200 */
[----:B------:R-:W3:Y:S01]  /*0040*/  LDCU UR4, c[0x0][0x3a0] ;  /* 0x00007400ff0477ac */ /* 0x000ee20008000800 */
[----:B------:R-:W3:Y:S01]  /*0050*/  LDCU UR5, c[0x0][0x39c] ;  /* 0x00007380ff0577ac */ /* 0x000ee20008000800 */
[----:B-1----:R-:W-:Y:S02]  /*0060*/  ULOP3.LUT UR6, UR6, 0xffff, URZ, 0xc0, !UPT ;  /* 0x0000ffff06067892 */ /* 0x002fe4000f8ec0ff */
[----:B---3--:R-:W-:Y:S01]  /*0070*/  UIADD3 UR4, UPT, UPT, UR4, -0x1, -UR5 ;  /* 0xffffffff04047890 */ /* 0x008fe2000fffe805 */
[----:B0-----:R-:W-:Y:S02]  /*0080*/  LOP3.LUT R3, R3, 0xffff, RZ, 0xc0, !PT ;  /* 0x0000ffff03037812 */ /* 0x001fe400078ec0ff */
[----:B--2---:R-:W-:-:S05]  /*0090*/  LOP3.LUT R12, R12, 0xffff, RZ, 0xc0, !PT ;  /* 0x0000ffff0c0c7812 */ /* 0x004fca00078ec0ff */
[----:B------:R-:W-:-:S05]  /*00a0*/  IMAD R2, R3, UR6, R12 ;  /* 0x0000000603027c24 */ /* 0x000fca000f8e020c */
[----:B------:R-:W-:-:S13]  /*00b0*/  ISETP.GE.AND P0, PT, R2, UR4, PT ;  /* 0x0000000402007c0c */ /* 0x000fda000bf06270 */
[----:B------:R-:W-:Y:S05]  /*00c0*/  @P0 EXIT ;  /* 0x000000000000094d */ /* 0x000fea0003800000 */
[----:B------:R-:W0:Y:S01]  /*00d0*/  LDCU UR11, c[0x0][0x398] ;  /* 0x00007300ff0b77ac */ /* 0x000e220008000800 */
[----:B------:R-:W-:Y:S01]  /*00e0*/  ISETP.NE.U32.AND P1, PT, R12, RZ, PT ;  /* 0x000000ff0c00720c */ /* 0x000fe20003f25070 */
[----:B------:R-:W-:Y:S01]  /*00f0*/  BSSY.RECONVERGENT B0, `(.L_x_36) ;  /* 0x0000075000007945 */ /* 0x000fe20003800200 */
[----:B------:R-:W1:Y:S01]  /*0100*/  LDCU.64 UR12, c[0x0][0x358] ;  /* 0x00006b00ff0c77ac */ /* 0x000e620008000a00 */
[----:B0-----:R-:W-:-:S10]  /*0110*/  ISETP.LT.AND P2, PT, RZ, UR11, PT ;  /* 0x0000000bff007c0c */ /* 0x001fd4000bf41270 */
[----:B------:R-:W-:Y:S05]  /*0120*/  @P1 BRA `(.L_x_37) ;  /* 0x0000000400a01947 */ /* 0x000fea0003800000 */
[----:B------:R-:W0:Y:S02]  /*0130*/  S2R R19, SR_TID.X ;  /* 0x0000000000137919 */ /* 0x000e240000002100 */
[----:B0-----:R-:W-:Y:S01]  /*0140*/  LOP3.LUT R19, R19, 0xffff, RZ, 0xc0, !PT ;  /* 0x0000ffff13137812 */ /* 0x001fe200078ec0ff */
[----:B------:R-:W-:Y:S06]  /*0150*/  @!P2 BRA `(.L_x_38) ;  /* 0x000000040074a947 */ /* 0x000fec0003800000 */
[----:B------:R-:W0:Y:S01]  /*0160*/  S2R R6, SR_CTAID.X ;  /* 0x0000000000067919 */ /* 0x000e220000002500 */
[----:B------:R-:W2:Y:S01]  /*0170*/  S2UR UR9, SR_CgaCtaId ;  /* 0x00000000000979c3 */ /* 0x000ea20000008800 */
[----:B------:R-:W3:Y:S01]  /*0180*/  LDCU UR5, c[0x0][0x360] ;  /* 0x00006c00ff0577ac */ /* 0x000ee20008000800 */
[----:B------:R-:W-:Y:S01]  /*0190*/  MOV R0, R19 ;  /* 0x0000001300007202 */ /* 0x000fe20000000f00 */
[----:B------:R-:W4:Y:S05]  /*01a0*/  LDCU UR8, c[0x0][0x370] ;  /* 0x00006e00ff0877ac */ /* 0x000f2a0008000800 */
[----:B------:R-:W1:Y:S01]  /*01b0*/  LDC.64 R4, c[0x0][0x380] ;  /* 0x0000e000ff047b82 */ /* 0x000e620000000a00 */
[----:B------:R-:W-:Y:S01]  /*01c0*/  UMOV UR4, URZ ;  /* 0x000000ff00047c82 */ /* 0x000fe20008000000 */
[----:B------:R-:W-:Y:S01]  /*01d0*/  UMOV UR7, 0x400 ;  /* 0x0000040000077882 */ /* 0x000fe20000000000 */
[----:B------:R-:W-:-:S02]  /*01e0*/  UIADD3 UR10, UPT, UPT, -UR4, UR11, URZ ;  /* 0x0000000b040a7290 */ /* 0x000fc4000fffe1ff */
[----:B------:R-:W-:Y:S02]  /*01f0*/  UPLOP3.LUT UP0, UPT, UPT, UPT, UPT, 0x80, 0x8 ;  /* 0x000000000008789c */ /* 0x000fe40003f0f070 */
[----:B------:R-:W-:Y:S02]  /*0200*/  UISETP.GT.AND UP1, UPT, UR10, 0x3, UPT ;  /* 0x000000030a00788c */ /* 0x000fe4000bf24270 */
[----:B---3--:R-:W-:Y:S02]  /*0210*/  ULOP3.LUT UR5, UR5, 0xffff, URZ, 0xc0, !UPT ;  /* 0x0000ffff05057892 */ /* 0x008fe4000f8ec0ff */
[----:B----4-:R-:W-:Y:S02]  /*0220*/  ULOP3.LUT UR8, UR8, 0xffff, URZ, 0xc0, !UPT ;  /* 0x0000ffff08087892 */ /* 0x010fe4000f8ec0ff */
[----:B--2---:R-:W-:Y:S02]  /*0230*/  ULEA UR9, UR9, UR7, 0x18 ;  /* 0x0000000709097291 */ /* 0x004fe4000f8ec0ff */
[----:B------:R-:W-:-:S02]  /*0240*/  UIMAD UR7, UR5, UR11, URZ ;  /* 0x0000000b050772a4 */ /* 0x000fc4000f8e02ff */
[----:B------:R-:W-:Y:S01]  /*0250*/  UIMAD UR8, UR5, UR8, URZ ;  /* 0x00000008050872a4 */ /* 0x000fe2000f8e02ff */
[----:B0-----:R-:W-:Y:S01]  /*0260*/  LOP3.LUT R6, R6, 0xffff, RZ, 0xc0, !PT ;  /* 0x0000ffff06067812 */ /* 0x001fe200078ec0ff */
[----:B------:R-:W-:-:S04]  /*0270*/  USHF.L.U32 UR7, UR7, 0x2, URZ ;  /* 0x0000000207077899 */ /* 0x000fc800080006ff */
[----:B------:R-:W-:Y:S01]  /*0280*/  IMAD R3, R6, UR5, R19 ;  /* 0x0000000506037c24 */ /* 0x000fe2000f8e0213 */
[----:B------:R-:W-:Y:S07]  /*0290*/  BRA.U !UP1, `(.L_x_39) ;  /* 0x0000000109987547 */ /* 0x000fee000b800000 */
[----:B------:R-:W0:Y:S01]  /*02a0*/  LDC.64 R6, c[0x0][0x380] ;  /* 0x0000e000ff067b82 */ /* 0x000e220000000a00 */
[----:B------:R-:W-:Y:S02]  /*02b0*/  UIADD3 UR10, UPT, UPT, UR11, -0x3, URZ ;  /* 0xfffffffd0b0a7890 */ /* 0x000fe4000fffe0ff */
[----:B------:R-:W-:-:S11]  /*02c0*/  UPLOP3.LUT UP0, UPT, UPT, UPT, UPT, 0x40, 0x4 ;  /* 0x000000000004789c */ /* 0x000fd60003f0e870 */
.L_x_40:
[C---:B--2---:R-:W-:Y:S01]  /*02d0*/  IADD3 R11, PT, PT, R3.reuse, UR8, RZ ;  /* 0x00000008030b7c10 */ /* 0x044fe2000fffe0ff */
[----:B0-----:R-:W-:-:S04]  /*02e0*/  IMAD.WIDE.U32 R8, R3, 0x8, R6 ;  /* 0x0000000803087825 */ /* 0x001fc800078e0006 */
[C---:B------:R-:W-:Y:S02]  /*02f0*/  VIADD R15, R11.reuse, UR8 ;  /* 0x000000080b0f7c36 */ /* 0x040fe40008000000 */
[--C-:B------:R-:W-:Y:S01]  /*0300*/  IMAD.WIDE.U32 R10, R11, 0x8, R6.reuse ;  /* 0x000000080b0a7825 */ /* 0x100fe200078e0006 */
[----:B-1----:R-:W2:Y:S02]  /*0310*/  LDG.E.64 R8, desc[UR12][R8.64] ;  /* 0x0000000c08087981 */ /* 0x002ea4000c1e1b00 */
[C---:B------:R-:W-:Y:S01]  /*0320*/  IADD3 R3, PT, PT, R15.reuse, UR8, RZ ;  /* 0x000000080f037c10 */ /* 0x040fe2000fffe0ff */
[--C-:B------:R-:W-:Y:S02]  /*0330*/  IMAD.WIDE.U32 R14, R15, 0x8, R6.reuse ;  /* 0x000000080f0e7825 */ /* 0x100fe400078e0006 */
[----:B------:R-:W3:Y:S02]  /*0340*/  LDG.E.64 R10, desc[UR12][R10.64] ;  /* 0x0000000c0a0a7981 */ /* 0x000ee4000c1e1b00 */
[----:B------:R-:W-:-:S02]  /*0350*/  IMAD.WIDE.U32 R16, R3, 0x8, R6 ;  /* 0x0000000803107825 */ /* 0x000fc400078e0006 */
[----:B------:R-:W4:Y:S04]  /*0360*/  LDG.E.64 R14, desc[UR12][R14.64] ;  /* 0x0000000c0e0e7981 */ /* 0x000f28000c1e1b00 */
[----:B------:R-:W5:Y:S01]  /*0370*/  LDG.E.64 R16, desc[UR12][R16.64] ;  /* 0x0000000c10107981 */ /* 0x000f62000c1e1b00 */
[C---:B------:R-:W-:Y:S01]  /*0380*/  IADD3 R18, PT, PT, R0.reuse, UR5, RZ ;  /* 0x0000000500127c10 */ /* 0x040fe2000fffe0ff */
[----:B------:R-:W-:Y:S01]  /*0390*/  UIADD3 UR4, UPT, UPT, UR4, 0x4, URZ ;  /* 0x0000000404047890 */ /* 0x000fe2000fffe0ff */
[C---:B------:R-:W-:Y:S01]  /*03a0*/  LEA R13, R0.reuse, UR9, 0x2 ;  /* 0x00000009000d7c11 */ /* 0x040fe2000f8e10ff */
[----:B------:R-:W-:Y:S01]  /*03b0*/  VIADD R3, R3, UR8 ;  /* 0x0000000803037c36 */ /* 0x000fe20008000000 */
[----:B------:R-:W-:Y:S01]  /*03c0*/  LEA R0, R0, UR7, 0x2 ;  /* 0x0000000700007c11 */ /* 0x000fe2000f8e10ff */
[C---:B------:R-:W-:Y:S01]  /*03d0*/  VIADD R20, R18.reuse, UR5 ;  /* 0x0000000512147c36 */ /* 0x040fe20008000000 */
[C---:B------:R-:W-:Y:S01]  /*03e0*/  LEA R21, R18.reuse, UR9, 0x2 ;  /* 0x0000000912157c11 */ /* 0x040fe2000f8e10ff */
[----:B------:R-:W-:Y:S01]  /*03f0*/  UISETP.GE.AND UP1, UPT, UR4, UR10, UPT ;  /* 0x0000000a0400728c */ /* 0x000fe2000bf26270 */
[----:B------:R-:W-:-:S02]  /*0400*/  LEA R18, R18, UR7, 0x2 ;  /* 0x0000000712127c11 */ /* 0x000fc4000f8e10ff */
[C---:B------:R-:W-:Y:S02]  /*0410*/  IADD3 R22, PT, PT, R20.reuse, UR5, RZ ;  /* 0x0000000514167c10 */ /* 0x040fe4000fffe0ff */
[C---:B------:R-:W-:Y:S02]  /*0420*/  LEA R23, R20.reuse, UR9, 0x2 ;  /* 0x0000000914177c11 */ /* 0x040fe4000f8e10ff */
[----:B------:R-:W-:Y:S02]  /*0430*/  LEA R20, R20, UR7, 0x2 ;  /* 0x0000000714147c11 */ /* 0x000fe4000f8e10ff */
[C---:B------:R-:W-:Y:S02]  /*0440*/  LEA R25, R22.reuse, UR9, 0x2 ;  /* 0x0000000916197c11 */ /* 0x040fe4000f8e10ff */
[C---:B------:R-:W-:Y:S01]  /*0450*/  LEA R24, R22.reuse, UR7, 0x2 ;  /* 0x0000000716187c11 */ /* 0x040fe2000f8e10ff */
[----:B--2---:R-:W-:Y:S04]  /*0460*/  STS [R13], R8 ;  /* 0x000000080d007388 */ /* 0x004fe80000000800 */
[----:B------:R0:W-:Y:S04]  /*0470*/  STS [R0+UR9], R9 ;  /* 0x0000000900007988 */ /* 0x0001e80008000809 */
[----:B---3--:R2:W-:Y:S04]  /*0480*/  STS [R21], R10 ;  /* 0x0000000a15007388 */ /* 0x0085e80000000800 */
[----:B------:R2:W-:Y:S01]  /*0490*/  STS [R18+UR9], R11 ;  /* 0x0000000b12007988 */ /* 0x0005e20008000809 */
[----:B0-----:R-:W-:-:S03]  /*04a0*/  IADD3 R0, PT, PT, R22, UR5, RZ ;  /* 0x0000000516007c10 */ /* 0x001fc6000fffe0ff */
[----:B----4-:R2:W-:Y:S04]  /*04b0*/  STS [R23], R14 ;  /* 0x0000000e17007388 */ /* 0x0105e80000000800 */
[----:B------:R2:W-:Y:S04]  /*04c0*/  STS [R20+UR9], R15 ;  /* 0x0000000f14007988 */ /* 0x0005e80008000809 */
[----:B-----5:R2:W-:Y:S04]  /*04d0*/  STS [R25], R16 ;  /* 0x0000001019007388 */ /* 0x0205e80000000800 */
[----:B------:R2:W-:Y:S01]  /*04e0*/  STS [R24+UR9], R17 ;  /* 0x0000001118007988 */ /* 0x0005e20008000809 */
[----:B------:R-:W-:Y:S05]  /*04f0*/  BRA.U !UP1, `(.L_x_40) ;  /* 0xfffffffd09747547 */ /* 0x000fea000b83ffff */
.L_x_39:
[----:B------:R-:W-:-:S04]  /*0500*/  UIADD3 UR10, UPT, UPT, -UR4, UR11, URZ ;  /* 0x0000000b040a7290 */ /* 0x000fc8000fffe1ff */
[----:B------:R-:W-:-:S09]  /*0510*/  UISETP.GT.AND UP1, UPT, UR10, 0x1, UPT ;  /* 0x000000010a00788c */ /* 0x000fd2000bf24270 */
[----:B------:R-:W-:Y:S05]  /*0520*/  BRA.U !UP1, `(.L_x_41) ;  /* 0x00000001094c7547 */ /* 0x000fea000b800000 */
[----:B------:R-:W0:Y:S01]  /*0530*/  LDC.64 R8, c[0x0][0x380] ;  /* 0x0000e000ff087b82 */ /* 0x000e220000000a00 */
[C---:B------:R-:W-:Y:S01]  /*0540*/  IADD3 R13, PT, PT, R3.reuse, UR8, RZ ;  /* 0x00000008030d7c10 */ /* 0x040fe2000fffe0ff */
[----:B0-----:R-:W-:-:S04]  /*0550*/  IMAD.WIDE.U32 R6, R3, 0x8, R8 ;  /* 0x0000000803067825 */ /* 0x001fc800078e0008 */
[----:B------:R-:W-:Y:S02]  /*0560*/  IMAD.WIDE.U32 R8, R13, 0x8, R8 ;  /* 0x000000080d087825 */ /* 0x000fe400078e0008 */
[----:B-1----:R-:W3:Y:S04]  /*0570*/  LDG.E.64 R6, desc[UR12][R6.64] ;  /* 0x0000000c06067981 */ /* 0x002ee8000c1e1b00 */
[----:B------:R-:W4:Y:S01]  /*0580*/  LDG.E.64 R8, desc[UR12][R8.64] ;  /* 0x0000000c08087981 */ /* 0x000f22000c1e1b00 */
[C---:B------:R-:W-:Y:S01]  /*0590*/  IADD3 R3, PT, PT, R0.reuse, UR5, RZ ;  /* 0x0000000500037c10 */ /* 0x040fe2000fffe0ff */
[----:B------:R-:W-:Y:S01]  /*05a0*/  UIADD3 UR4, UPT, UPT, UR4, 0x2, URZ ;  /* 0x0000000204047890 */ /* 0x000fe2000fffe0ff */
[C---:B--2---:R-:W-:Y:S01]  /*05b0*/  LEA R11, R0.reuse, UR9, 0x2 ;  /* 0x00000009000b7c11 */ /* 0x044fe2000f8e10ff */
[----:B------:R-:W-:Y:S01]  /*05c0*/  UPLOP3.LUT UP0, UPT, UPT, UPT, UPT, 0x40, 0x4 ;  /* 0x000000000004789c */ /* 0x000fe20003f0e870 */
[----:B------:R-:W-:Y:S01]  /*05d0*/  LEA R10, R0, UR7, 0x2 ;  /* 0x00000007000a7c11 */ /* 0x000fe2000f8e10ff */
[C---:B------:R-:W-:Y:S01]  /*05e0*/  VIADD R0, R3.reuse, UR5 ;  /* 0x0000000503007c36 */ /* 0x040fe20008000000 */
[----:B------:R-:W-:-:S02]  /*05f0*/  LEA R15, R3, UR9, 0x2 ;  /* 0x00000009030f7c11 */ /* 0x000fc4000f8e10ff */
[----:B------:R-:W-:Y:S02]  /*0600*/  LEA R14, R3, UR7, 0x2 ;  /* 0x00000007030e7c11 */ /* 0x000fe4000f8e10ff */
[----:B------:R-:W-:Y:S01]  /*0610*/  IADD3 R3, PT, PT, R13, UR8, RZ ;  /* 0x000000080d037c10 */ /* 0x000fe2000fffe0ff */
[----:B---3--:R0:W-:Y:S04]  /*0620*/  STS [R11], R6 ;  /* 0x000000060b007388 */ /* 0x0081e80000000800 */
[----:B------:R0:W-:Y:S04]  /*0630*/  STS [R10+UR9], R7 ;  /* 0x000000070a007988 */ /* 0x0001e80008000809 */
[----:B----4-:R0:W-:Y:S04]  /*0640*/  STS [R15], R8 ;  /* 0x000000080f007388 */ /* 0x0101e80000000800 */
[----:B------:R0:W-:Y:S02]  /*0650*/  STS [R14+UR9], R9 ;  /* 0x000000090e007988 */ /* 0x0001e40008000809 */
.L_x_41:
[----:B------:R-:W-:-:S09]  /*0660*/  UISETP.NE.OR UP0, UPT, UR4, UR11, UP0 ;  /* 0x0000000b0400728c */ /* 0x000fd20008705670 */
[----:B------:R-:W-:Y:S05]  /*0670*/  BRA.U !UP0, `(.L_x_38) ;  /* 0x00000001082c7547 */ /* 0x000fea000b800000 */
.L_x_42:
[----:B01-3--:R-:W-:-:S06]  /*0680*/  IMAD.WIDE.U32 R6, R3, 0x8, R4 ;  /* 0x0000000803067825 */ /* 0x00bfcc00078e0004 */
[----:B------:R-:W3:Y:S01]  /*0690*/  LDG.E.64 R6, desc[UR12][R6.64] ;  /* 0x0000000c06067981 */ /* 0x000ee2000c1e1b00 */
[C---:B------:R-:W-:Y:S01]  /*06a0*/  LEA R9, R0.reuse, UR9, 0x2 ;  /* 0x0000000900097c11 */ /* 0x040fe2000f8e10ff */
[----:B------:R-:W-:Y:S01]  /*06b0*/  UIADD3 UR4, UPT, UPT, UR4, 0x1, URZ ;  /* 0x0000000104047890 */ /* 0x000fe2000fffe0ff */
[C---:B------:R-:W-:Y:S01]  /*06c0*/  LEA R8, R0.reuse, UR7, 0x2 ;  /* 0x0000000700087c11 */ /* 0x040fe2000f8e10ff */
[----:B------:R-:W-:Y:S01]  /*06d0*/  VIADD R3, R3, UR8 ;  /* 0x0000000803037c36 */ /* 0x000fe20008000000 */
[----:B------:R-:W-:Y:S01]  /*06e0*/  IADD3 R0, PT, PT, R0, UR5, RZ ;  /* 0x0000000500007c10 */ /* 0x000fe2000fffe0ff */
[----:B------:R-:W-:Y:S01]  /*06f0*/  UISETP.NE.AND UP0, UPT, UR4, UR11, UPT ;  /* 0x0000000b0400728c */ /* 0x000fe2000bf05270 */
[----:B---3--:R3:W-:Y:S04]  /*0700*/  STS [R9], R6 ;  /* 0x0000000609007388 */ /* 0x0087e80000000800 */
[----:B------:R3:W-:Y:S04]  /*0710*/  STS [R8+UR9], R7 ;  /* 0x0000000708007988 */ /* 0x0007e80008000809 */
[----:B------:R-:W-:Y:S05]  /*0720*/  BRA.U UP0, `(.L_x_42) ;  /* 0xfffffffd00d47547 */ /* 0x000fea000b83ffff */
.L_x_38:
[----:B------:R-:W4:Y:S01]  /*0730*/  S2UR UR5, SR_CgaCtaId ;  /* 0x00000000000579c3 */ /* 0x000f220000008800 */
[----:B------:R-:W-:Y:S02]  /*0740*/  UMOV UR4, 0x400 ;  /* 0x0000040000047882 */ /* 0x000fe40000000000 */
[----:B----4-:R-:W-:-:S03]  /*0750*/  ULEA UR4, UR5, UR4, 0x18 ;  /* 0x0000000405047291 */ /* 0x010fc6000f8ec0ff */
[----:B------:R-:W-:Y:S02]  /*0760*/  UMOV UR5, URZ ;  /* 0x000000ff00057c82 */ /* 0x000fe40008000000 */
[----:B-1----:R-:W-:Y:S02]  /*0770*/  MOV R5, UR5 ;  /* 0x0000000500057c02 */ /* 0x002fe40008000f00 */
[----:B------:R-:W-:-:S05]  /*0780*/  MOV R4, UR4 ;  /* 0x0000000400047c02 */ /* 0x000fca0008000f00 */
[----:B------:R-:W-:Y:S01]  /*0790*/  IMAD.MOV.U32 R0, RZ, RZ, R4 ;  /* 0x000000ffff007224 */ /* 0x000fe200078e0004 */
[----:B------:R-:W-:Y:S06]  /*07a0*/  BRA `(.L_x_43) ;  /* 0x0000000000247947 */ /* 0x000fec0003800000 */
.L_x_37:
[----:B------:R-:W0:Y:S01]  /*07b0*/  S2UR UR5, SR_CgaCtaId ;  /* 0x00000000000579c3 */ /* 0x000e220000008800 */
[----:B------:R-:W2:Y:S01]  /*07c0*/  S2R R19, SR_TID.X ;  /* 0x0000000000137919 */ /* 0x000ea20000002100 */
[----:B------:R-:W-:Y:S02]  /*07d0*/  UMOV UR4, 0x400 ;  /* 0x0000040000047882 */ /* 0x000fe40000000000 */
[----:B0-----:R-:W-:-:S03]  /*07e0*/  ULEA UR4, UR5, UR4, 0x18 ;  /* 0x0000000405047291 */ /* 0x001fc6000f8ec0ff */
[----:B------:R-:W-:Y:S02]  /*07f0*/  UMOV UR5, URZ ;  /* 0x000000ff00057c82 */ /* 0x000fe40008000000 */
[----:B------:R-:W-:Y:S02]  /*0800*/  MOV R5, UR5 ;  /* 0x0000000500057c02 */ /* 0x000fe40008000f00 */
[----:B------:R-:W-:Y:S02]  /*0810*/  MOV R4, UR4 ;  /* 0x0000000400047c02 */ /* 0x000fe40008000f00 */
[----:B--2---:R-:W-:-:S03]  /*0820*/  LOP3.LUT R19, R19, 0xffff, RZ, 0xc0, !PT ;  /* 0x0000ffff13137812 */ /* 0x004fc600078ec0ff */
[----:B------:R-:W-:-:S07]  /*0830*/  IMAD.MOV.U32 R0, RZ, RZ, R4 ;  /* 0x000000ffff007224 */ /* 0x000fce00078e0004 */
.L_x_43:
[----:B-1----:R-:W-:Y:S05]  /*0840*/  BSYNC.RECONVERGENT B0 ;  /* 0x0000000000007941 */ /* 0x002fea0003800200 */
.L_x_36:
[----:B------:R-:W-:Y:S01]  /*0850*/  ISETP.NE.U32.AND P0, PT, R19, RZ, PT ;  /* 0x000000ff1300720c */ /* 0x000fe20003f05070 */
[----:B------:R-:W-:-:S12]  /*0860*/  BSSY.RECONVERGENT B0, `(.L_x_44) ;  /* 0x0000016000007945 */ /* 0x000fd80003800200 */
[----:B------:R-:W-:Y:S05]  /*0870*/  @P0 BRA `(.L_x_45) ;  /* 0x0000000000500947 */ /* 0x000fea0003800000 */
[----:B------:R-:W1:Y:S08]  /*0880*/  LDC.64 R4, c[0x0][0x388] ;  /* 0x0000e200ff047b82 */ /* 0x000e700000000a00 */
[----:B0--3--:R-:W0:Y:S01]  /*0890*/  @!P1 LDC.64 R6, c[0x0][0x388] ;  /* 0x0000e200ff069b82 */ /* 0x009e220000000a00 */
[----:B-1----:R-:W-:-:S06]  /*08a0*/  IMAD.WIDE R4, R2, 0x8, R4 ;  /* 0x0000000802047825 */ /* 0x002fcc00078e0204 */
[----:B------:R-:W3:Y:S04]  /*08b0*/  LDG.E.64 R4, desc[UR12][R4.64+0x8] ;  /* 0x0000080c04047981 */ /* 0x000ee8000c1e1b00 */
[----:B0-----:R0:W4:Y:S01]  /*08c0*/  @!P1 LDG.E R7, desc[UR12][R6.64] ;  /* 0x0000000c06079981 */ /* 0x001122000c1e1900 */
[----:B------:R-:W1:Y:S02]  /*08d0*/  LDC R3, c[0x0][0x360] ;  /* 0x0000d800ff037b82 */ /* 0x000e640000000800 */
[----:B-1----:R-:W-:-:S05]  /*08e0*/  LOP3.LUT R3, R3, 0xffff, RZ, 0xc0, !PT ;  /* 0x0000ffff03037812 */ /* 0x002fca00078ec0ff */
[----:B------:R-:W-:-:S05]  /*08f0*/  IMAD R3, R3, UR11, RZ ;  /* 0x0000000b03037c24 */ /* 0x000fca000f8e02ff */
[C---:B------:R-:W-:Y:S02]  /*0900*/  SHF.L.U32 R9, R3.reuse, 0x1, RZ ;  /* 0x0000000103097819 */ /* 0x040fe400000006ff */
[----:B------:R-:W-:Y:S02]  /*0910*/  @!P1 IADD3 R3, PT, PT, R3, UR6, RZ ;  /* 0x0000000603039c10 */ /* 0x000fe4000fffe0ff */
[C---:B--2---:R-:W-:Y:S01]  /*0920*/  IADD3 R11, PT, PT, R9.reuse, UR6, RZ ;  /* 0x00000006090b7c10 */ /* 0x044fe2000fffe0ff */
[--C-:B------:R-:W-:Y:S02]  /*0930*/  IMAD R9, R9, 0x4, R0.reuse ;  /* 0x0000000409097824 */ /* 0x100fe400078e0200 */
[----:B------:R-:W-:Y:S02]  /*0940*/  @!P1 IMAD.SHL.U32 R3, R3, 0x2, RZ ;  /* 0x0000000203039824 */ /* 0x000fe400078e00ff */
[----:B------:R-:W-:Y:S01]  /*0950*/  IMAD R11, R11, 0x4, R0 ;  /* 0x000000040b0b7824 */ /* 0x000fe200078e0200 */
[----:B------:R-:W-:-:S02]  /*0960*/  LEA R9, R12, R9, 0x2 ;  /* 0x000000090c097211 */ /* 0x000fc400078e10ff */
[----:B------:R-:W-:Y:S02]  /*0970*/  @!P1 LEA R8, R3, R0, 0x2 ;  /* 0x0000000003089211 */ /* 0x000fe400078e10ff */
[----:B0-----:R-:W-:Y:S01]  /*0980*/  LEA R6, R12, R11, 0x2 ;  /* 0x0000000b0c067211 */ /* 0x001fe200078e10ff */
[----:B---3--:R1:W-:Y:S04]  /*0990*/  STS [R9], R4 ;  /* 0x0000000409007388 */ /* 0x0083e80000000800 */
[----:B------:R1:W-:Y:S04]  /*09a0*/  STS [R6], R5 ;  /* 0x0000000506007388 */ /* 0x0003e80000000800 */
[----:B----4-:R1:W-:Y:S02]  /*09b0*/  @!P1 STS [R8], R7 ;  /* 0x0000000708009388 */ /* 0x0103e40000000800 */
.L_x_45:
[----:B------:R-:W-:Y:S05]  /*09c0*/  BSYNC.RECONVERGENT B0 ;  /* 0x0000000000007941 */ /* 0x000fea0003800200 */
.L_x_44:
[----:B------:R-:W-:Y:S06]  /*09d0*/  BAR.SYNC.DEFER_BLOCKING 0x0 ;  /* 0x0000000000007b1d */ /* 0x000fec0000010000 */
[----:B------:R-:W-:Y:S05]  /*09e0*/  @!P2 EXIT ;  /* 0x000000000000a94d */ /* 0x000fea0003800000 */
[----:B0-2---:R-:W0:Y:S01]  /*09f0*/  LDC R10, c[0x0][0x360] ;  /* 0x0000d800ff0a7b82 */ /* 0x005e220000000800 */
[----:B------:R-:W2:Y:S01]  /*0a00*/  LDCU UR4, c[0x0][0x370] ;  /* 0x00006e00ff0477ac */ /* 0x000ea20008000800 */
[----:B------:R-:W-:Y:S01]  /*0a10*/  IMAD.MOV.U32 R16, RZ, RZ, RZ ;  /* 0x000000ffff107224 */ /* 0x000fe200078e00ff */
[----:B------:R-:W-:Y:S02]  /*0a20*/  IADD3 R2, PT, PT, R2, 0x1, RZ ;  /* 0x0000000102027810 */ /* 0x000fe40007ffe0ff */
[----:B------:R-:W-:Y:S02]  /*0a30*/  PLOP3.LUT P0, PT, PT, PT, PT, 0x80, 0x8 ;  /* 0x000000000008781c */ /* 0x000fe40003f0f070 */
[----:B-1-3--:R-:W-:Y:S01]  /*0a40*/  IADD3 R6, PT, PT, -R16, UR11, RZ ;  /* 0x0000000b10067c10 */ /* 0x00afe2000fffe1ff */
[----:B------:R-:W1:Y:S01]  /*0a50*/  S2UR UR5, SR_CTAID.X ;  /* 0x00000000000579c3 */ /* 0x000e620000002500 */
[----:B------:R-:W-:Y:S02]  /*0a60*/  IMAD R7, R2, UR11, RZ ;  /* 0x0000000b02077c24 */ /* 0x000fe4000f8e02ff */
[----:B------:R-:W-:Y:S01]  /*0a70*/  ISETP.GT.AND P1, PT, R6, 0x3, PT ;  /* 0x000000030600780c */ /* 0x000fe20003f24270 */
[----:B--2---:R-:W-:Y:S01]  /*0a80*/  ULOP3.LUT UR4, UR4, 0xffff, URZ, 0xc0, !UPT ;  /* 0x0000ffff04047892 */ /* 0x004fe2000f8ec0ff */
[----:B0-----:R-:W-:-:S05]  /*0a90*/  LOP3.LUT R10, R10, 0xffff, RZ, 0xc0, !PT ;  /* 0x0000ffff0a0a7812 */ /* 0x001fca00078ec0ff */
[C---:B------:R-:W-:Y:S02]  /*0aa0*/  IMAD R13, R10.reuse, UR11, RZ ;  /* 0x0000000b0a0d7c24 */ /* 0x040fe4000f8e02ff */
[C---:B------:R-:W-:Y:S01]  /*0ab0*/  IMAD R2, R10.reuse, R7, RZ ;  /* 0x000000070a027224 */ /* 0x040fe200078e02ff */
[----:B-1----:R-:W-:Y:S01]  /*0ac0*/  ULOP3.LUT UR5, UR5, 0xffff, URZ, 0xc0, !UPT ;  /* 0x0000ffff05057892 */ /* 0x002fe2000f8ec0ff */
[----:B------:R-:W-:Y:S02]  /*0ad0*/  VIADD R3, R13, UR6 ;  /* 0x000000060d037c36 */ /* 0x000fe40008000000 */
[----:B------:R-:W-:-:S03]  /*0ae0*/  IMAD R14, R10, UR4, RZ ;  /* 0x000000040a0e7c24 */ /* 0x000fc6000f8e02ff */
[----:B------:R-:W-:Y:S01]  /*0af0*/  SHF.L.U32 R3, R3, 0x1, RZ ;  /* 0x0000000103037819 */ /* 0x000fe200000006ff */
[----:B------:R-:W-:-:S03]  /*0b00*/  IMAD R21, R10, UR5, R19 ;  /* 0x000000050a157c24 */ /* 0x000fc6000f8e0213 */
[----:B------:R-:W-:Y:S01]  /*0b10*/  LEA R4, R3, R0, 0x2 ;  /* 0x0000000003047211 */ /* 0x000fe200078e10ff */
[----:B------:R-:W-:Y:S01]  /*0b20*/  IMAD R21, R2, UR4, R21 ;  /* 0x0000000402157c24 */ /* 0x000fe2000f8e0215 */
[C---:B------:R-:W-:Y:S02]  /*0b30*/  SHF.L.U32 R3, R13.reuse, 0x1, RZ ;  /* 0x000000010d037819 */ /* 0x040fe400000006ff */
[----:B------:R-:W-:Y:S02]  /*0b40*/  SHF.L.U32 R13, R13, 0x2, RZ ;  /* 0x000000020d0d7819 */ /* 0x000fe400000006ff */
[----:B------:R-:W0:Y:S01]  /*0b50*/  LDS R4, [R4] ;  /* 0x0000000004047984 */ /* 0x000e220000000800 */
[C---:B------:R-:W-:Y:S01]  /*0b60*/  IADD3 R5, PT, PT, R3.reuse, UR6, RZ ;  /* 0x0000000603057c10 */ /* 0x040fe2000fffe0ff */
[----:B------:R-:W-:-:S04]  /*0b70*/  IMAD R11, R3, 0x4, R0 ;  /* 0x00000004030b7824 */ /* 0x000fc800078e0200 */
[----:B------:R-:W-:Y:S01]  /*0b80*/  IMAD R5, R5, 0x4, R0 ;  /* 0x0000000405057824 */ /* 0x000fe200078e0200 */
[----:B------:R-:W-:-:S03]  /*0b90*/  LEA R11, R12, R11, 0x2 ;  /* 0x0000000b0c0b7211 */ /* 0x000fc600078e10ff */
[----:B------:R-:W-:Y:S02]  /*0ba0*/  IMAD R12, R12, 0x4, R5 ;  /* 0x000000040c0c7824 */ /* 0x000fe400078e0205 */
[----:B0-----:R-:W-:Y:S01]  /*0bb0*/  FMUL.FTZ R15, R4, R4 ;  /* 0x00000004040f7220 */ /* 0x001fe20000410000 */
[----:B------:R-:W-:Y:S06]  /*0bc0*/  @!P1 BRA `(.L_x_46) ;  /* 0x0000000400209947 */ /* 0x000fec0003800000 */
[----:B------:R0:W1:Y:S01]  /*0bd0*/  LDS R17, [R12] ;  /* 0x000000000c117984 */ /* 0x0000620000000800 */
[----:B------:R-:W2:Y:S01]  /*0be0*/  LDC.64 R2, c[0x0][0x380] ;  /* 0x0000e000ff027b82 */ /* 0x000ea20000000a00 */
[----:B------:R-:W-:Y:S01]  /*0bf0*/  PLOP3.LUT P0, PT, PT, PT, PT, 0x8, 0x80 ;  /* 0x000000000080781c */ /* 0x000fe20003f0e170 */
[----:B------:R-:W-:Y:S01]  /*0c00*/  UIADD3 UR4, UPT, UPT, UR11, -0x3, URZ ;  /* 0xfffffffd0b047890 */ /* 0x000fe2000fffe0ff */
[----:B------:R0:W3:Y:S11]  /*0c10*/  LDS R18, [R11] ;  /* 0x000000000b127984 */ /* 0x0000f60000000800 */
.L_x_47:
[----:B--2-4-:R-:W-:-:S05]  /*0c20*/  IMAD.WIDE.U32 R4, R21, 0x8, R2 ;  /* 0x0000000815047825 */ /* 0x014fca00078e0002 */
[----:B------:R-:W2:Y:S01]  /*0c30*/  LDG.E.64 R8, desc[UR12][R4.64] ;  /* 0x0000000c04087981 */ /* 0x000ea2000c1e1b00 */
[C---:B------:R-:W-:Y:S01]  /*0c40*/  LEA R7, R19.reuse, R13, 0x2 ;  /* 0x0000000d13077211 */ /* 0x040fe200078e10ff */
[----:B------:R-:W-:Y:S01]  /*0c50*/  IMAD R22, R19, 0x4, R0 ;  /* 0x0000000413167824 */ /* 0x000fe200078e0200 */
[----:B------:R-:W-:Y:S02]  /*0c60*/  IADD3 R23, PT, PT, R14, R21, RZ ;  /* 0x000000150e177210 */ /* 0x000fe40007ffe0ff */
[----:B------:R-:W-:-:S03]  /*0c70*/  IADD3 R20, PT, PT, R7, R0, RZ ;  /* 0x0000000007147210 */ /* 0x000fc60007ffe0ff */
[----:B------:R-:W-:Y:S04]  /*0c80*/  LDS R22, [R22] ;  /* 0x0000000016167984 */ /* 0x000fe80000000800 */
[----:B------:R-:W1:Y:S02]  /*0c90*/  LDS R6, [R20] ;  /* 0x0000000014067984 */ /* 0x000e640000000800 */
[C---:B-1----:R-:W-:Y:S01]  /*0ca0*/  FMUL.FTZ R7, R6.reuse, R17 ;  /* 0x0000001106077220 */ /* 0x042fe20000410000 */
[----:B---3--:R-:W-:-:S03]  /*0cb0*/  FMUL.FTZ R6, R6, R18 ;  /* 0x0000001206067220 */ /* 0x008fc60000410000 */
[C---:B------:R-:W-:Y:S01]  /*0cc0*/  FFMA.FTZ R7, R22.reuse, R18, -R7 ;  /* 0x0000001216077223 */ /* 0x040fe20000010807 */
[----:B------:R-:W-:-:S03]  /*0cd0*/  FFMA.FTZ R6, R22, R17, R6 ;  /* 0x0000001116067223 */ /* 0x000fc60000010006 */
[C---:B--2---:R-:W-:Y:S01]  /*0ce0*/  FFMA.FTZ R8, -R15.reuse, R7, R8 ;  /* 0x000000070f087223 */ /* 0x044fe20000010108 */
[----:B------:R-:W-:Y:S01]  /*0cf0*/  FFMA.FTZ R9, R15, -R6, R9 ;  /* 0x800000060f097223 */ /* 0x000fe20000010009 */
[----:B------:R-:W-:-:S04]  /*0d00*/  IMAD.WIDE.U32 R6, R23, 0x8, R2 ;  /* 0x0000000817067825 */ /* 0x000fc800078e0002 */
[----:B------:R1:W-:Y:S04]  /*0d10*/  STG.E.64 desc[UR12][R4.64], R8 ;  /* 0x0000000804007986 */ /* 0x0003e8000c101b0c */
[----:B------:R-:W2:Y:S01]  /*0d20*/  LDG.E.64 R20, desc[UR12][R6.64] ;  /* 0x0000000c06147981 */ /* 0x000ea2000c1e1b00 */
[----:B------:R-:W-:Y:S02]  /*0d30*/  IADD3 R19, PT, PT, R10, R19, RZ ;  /* 0x000000130a137210 */ /* 0x000fe40007ffe0ff */
[----:B------:R-:W-:Y:S02]  /*0d40*/  IADD3 R23, PT, PT, R14, R23, RZ ;  /* 0x000000170e177210 */ /* 0x000fe40007ffe0ff */
[C---:B------:R-:W-:Y:S02]  /*0d50*/  LEA R25, R19.reuse, R13, 0x2 ;  /* 0x0000000d13197211 */ /* 0x040fe400078e10ff */
[----:B------:R-:W-:-:S03]  /*0d60*/  LEA R22, R19, R0, 0x2 ;  /* 0x0000000013167211 */ /* 0x000fc600078e10ff */
[----:B------:R-:W-:Y:S02]  /*0d70*/  IMAD.IADD R26, R25, 0x1, R0 ;  /* 0x00000001191a7824 */ /* 0x000fe400078e0200 */
[----:B-1----:R-:W-:Y:S01]  /*0d80*/  IMAD.WIDE.U32 R4, R23, 0x8, R2 ;  /* 0x0000000817047825 */ /* 0x002fe200078e0002 */
[----:B------:R-:W-:Y:S04]  /*0d90*/  LDS R22, [R22] ;  /* 0x0000000016167984 */ /* 0x000fe80000000800 */
[----:B------:R-:W1:Y:S02]  /*0da0*/  LDS R24, [R26] ;  /* 0x000000001a187984 */ /* 0x000e640000000800 */
[C---:B-1----:R-:W-:Y:S01]  /*0db0*/  FMUL.FTZ R25, R24.reuse, R17 ;  /* 0x0000001118197220 */ /* 0x042fe20000410000 */
[----:B------:R-:W-:-:S03]  /*0dc0*/  FMUL.FTZ R24, R24, R18 ;  /* 0x0000001218187220 */ /* 0x000fc60000410000 */
[C---:B------:R-:W-:Y:S01]  /*0dd0*/  FFMA.FTZ R25, R22.reuse, R18, -R25 ;  /* 0x0000001216197223 */ /* 0x040fe20000010819 */
[----:B------:R-:W-:-:S03]  /*0de0*/  FFMA.FTZ R24, R22, R17, R24 ;  /* 0x0000001116187223 */ /* 0x000fc60000010018 */
[C---:B--2---:R-:W-:Y:S01]  /*0df0*/  FFMA.FTZ R20, -R15.reuse, R25, R20 ;  /* 0x000000190f147223 */ /* 0x044fe20000010114 */
[----:B------:R-:W-:-:S05]  /*0e00*/  FFMA.FTZ R21, R15, -R24, R21 ;  /* 0x800000180f157223 */ /* 0x000fca0000010015 */
[----:B------:R1:W-:Y:S04]  /*0e10*/  STG.E.64 desc[UR12][R6.64], R20 ;  /* 0x0000001406007986 */ /* 0x0003e8000c101b0c */
[----:B------:R-:W2:Y:S01]  /*0e20*/  LDG.E.64 R8, desc[UR12][R4.64] ;  /* 0x0000000c04087981 */ /* 0x000ea2000c1e1b00 */
[----:B------:R-:W-:Y:S02]  /*0e30*/  IADD3 R19, PT, PT, R10, R19, RZ ;  /* 0x000000130a137210 */ /* 0x000fe40007ffe0ff */
[----:B------:R-:W-:Y:S02]  /*0e40*/  IADD3 R23, PT, PT, R14, R23, RZ ;  /* 0x000000170e177210 */ /* 0x000fe40007ffe0ff */
[C---:B------:R-:W-:Y:S01]  /*0e50*/  LEA R22, R19.reuse, R0, 0x2 ;  /* 0x0000000013167211 */ /* 0x040fe200078e10ff */
[----:B------:R-:W-:-:S02]  /*0e60*/  IMAD R25, R19, 0x4, R13 ;  /* 0x0000000413197824 */ /* 0x000fc400078e020d */
[----:B-1----:R-:W-:-:S03]  /*0e70*/  IMAD.WIDE.U32 R6, R23, 0x8, R2 ;  /* 0x0000000817067825 */ /* 0x002fc600078e0002 */
[----:B------:R-:W-:Y:S01]  /*0e80*/  IADD3 R26, PT, PT, R25, R0, RZ ;  /* 0x00000000191a7210 */ /* 0x000fe20007ffe0ff */
        /* <DEDUP_REMOVED lines=8> */
[----:B------:R-:W-:Y:S04]  /*0f10*/  STG.E.64 desc[UR12][R4.64], R8 ;  /* 0x0000000804007986 */ /* 0x000fe8000c101b0c */
[----:B------:R-:W2:Y:S01]  /*0f20*/  LDG.E.64 R20, desc[UR12][R6.64] ;  /* 0x0000000c06147981 */ /* 0x000ea2000c1e1b00 */
[----:B------:R-:W-:Y:S02]  /*0f30*/  IMAD.IADD R19, R10, 0x1, R19 ;  /* 0x000000010a137824 */ /* 0x000fe400078e0213 */
[----:B------:R-:W-:-:S03]  /*0f40*/  VIADD R16, R16, 0x4 ;  /* 0x0000000410107836 */ /* 0x000fc60000000000 */
[C---:B------:R-:W-:Y:S02]  /*0f50*/  LEA R25, R19.reuse, R13, 0x2 ;  /* 0x0000000d13197211 */ /* 0x040fe400078e10ff */
[-C--:B------:R-:W-:Y:S02]  /*0f60*/  LEA R22, R19, R0.reuse, 0x2 ;  /* 0x0000000013167211 */ /* 0x080fe400078e10ff */
[----:B------:R-:W-:Y:S02]  /*0f70*/  IADD3 R26, PT, PT, R25, R0, RZ ;  /* 0x00000000191a7210 */ /* 0x000fe40007ffe0ff */
[----:B------:R-:W-:Y:S02]  /*0f80*/  ISETP.GE.AND P1, PT, R16, UR4, PT ;  /* 0x0000000410007c0c */ /* 0x000fe4000bf26270 */
[----:B------:R-:W-:Y:S01]  /*0f90*/  LDS R22, [R22] ;  /* 0x0000000016167984 */ /* 0x000fe20000000800 */
[----:B------:R-:W-:-:S03]  /*0fa0*/  IADD3 R19, PT, PT, R10, R19, RZ ;  /* 0x000000130a137210 */ /* 0x000fc60007ffe0ff */
[----:B------:R-:W1:Y:S02]  /*0fb0*/  LDS R24, [R26] ;  /* 0x000000001a187984 */ /* 0x000e640000000800 */
[C---:B-1----:R-:W-:Y:S01]  /*0fc0*/  FMUL.FTZ R25, R24.reuse, R17 ;  /* 0x0000001118197220 */ /* 0x042fe20000410000 */
[----:B------:R-:W-:-:S03]  /*0fd0*/  FMUL.FTZ R24, R24, R18 ;  /* 0x0000001218187220 */ /* 0x000fc60000410000 */
[C---:B------:R-:W-:Y:S01]  /*0fe0*/  FFMA.FTZ R25, R22.reuse, R18, -R25 ;  /* 0x0000001216197223 */ /* 0x040fe20000010819 */
[----:B------:R-:W-:-:S03]  /*0ff0*/  FFMA.FTZ R24, R22, R17, R24 ;  /* 0x0000001116187223 */ /* 0x000fc60000010018 */
[C---:B--2---:R-:W-:Y:S01]  /*1000*/  FFMA.FTZ R4, -R15.reuse, R25, R20 ;  /* 0x000000190f047223 */ /* 0x044fe20000010114 */
[----:B------:R-:W-:Y:S01]  /*1010*/  FFMA.FTZ R5, R15, -R24, R21 ;  /* 0x800000180f057223 */ /* 0x000fe20000010015 */
[----:B------:R-:W-:-:S04]  /*1020*/  IADD3 R21, PT, PT, R14, R23, RZ ;  /* 0x000000170e157210 */ /* 0x000fc80007ffe0ff */
[----:B------:R4:W-:Y:S01]  /*1030*/  STG.E.64 desc[UR12][R6.64], R4 ;  /* 0x0000000406007986 */ /* 0x0009e2000c101b0c */
[----:B------:R-:W-:Y:S05]  /*1040*/  @!P1 BRA `(.L_x_47) ;  /* 0xfffffff800f49947 */ /* 0x000fea000383ffff */
.L_x_46:
[----:B------:R-:W-:-:S04]  /*1050*/  IADD3 R2, PT, PT, -R16, UR11, RZ ;  /* 0x0000000b10027c10 */ /* 0x000fc8000fffe1ff */
[----:B------:R-:W-:-:S13]  /*1060*/  ISETP.GT.AND P1, PT, R2, 0x1, PT ;  /* 0x000000010200780c */ /* 0x000fda0003f24270 */
[----:B------:R-:W-:Y:S05]  /*1070*/  @!P1 BRA `(.L_x_48) ;  /* 0x0000000000949947 */ /* 0x000fea0003800000 */
[----:B----4-:R-:W1:Y:S01]  /*1080*/  LDC.64 R4, c[0x0][0x380] ;  /* 0x0000e000ff047b82 */ /* 0x010e620000000a00 */
[----:B------:R-:W-:Y:S01]  /*1090*/  LEA R9, R19, R13, 0x2 ;  /* 0x0000000d13097211 */ /* 0x000fe200078e10ff */
[----:B------:R-:W-:Y:S01]  /*10a0*/  LDS R8, [R12] ;  /* 0x000000000c087984 */ /* 0x000fe20000000800 */
[----:B-1----:R-:W-:-:S05]  /*10b0*/  IMAD.WIDE.U32 R2, R21, 0x8, R4 ;  /* 0x0000000815027825 */ /* 0x002fca00078e0004 */
[----:B------:R-:W2:Y:S01]  /*10c0*/  LDG.E.64 R6, desc[UR12][R2.64] ;  /* 0x0000000c02067981 */ /* 0x000ea2000c1e1b00 */
[----:B------:R-:W-:Y:S01]  /*10d0*/  IMAD.IADD R22, R9, 0x1, R0 ;  /* 0x0000000109167824 */ /* 0x000fe200078e0200 */
[----:B------:R-:W-:Y:S02]  /*10e0*/  LEA R18, R19, R0, 0x2 ;  /* 0x0000000013127211 */ /* 0x000fe400078e10ff */
[----:B------:R-:W-:Y:S04]  /*10f0*/  LDS R9, [R11] ;  /* 0x000000000b097984 */ /* 0x000fe80000000800 */
[----:B------:R-:W1:Y:S04]  /*1100*/  LDS R17, [R22] ;  /* 0x0000000016117984 */ /* 0x000e680000000800 */
[----:B------:R-:W3:Y:S01]  /*1110*/  LDS R18, [R18] ;  /* 0x0000000012127984 */ /* 0x000ee20000000800 */
[C---:B-1----:R-:W-:Y:S01]  /*1120*/  FMUL.FTZ R23, R17.reuse, R8 ;  /* 0x0000000811177220 */ /* 0x042fe20000410000 */
[----:B------:R-:W-:-:S03]  /*1130*/  FMUL.FTZ R17, R17, R9 ;  /* 0x0000000911117220 */ /* 0x000fc60000410000 */
[C---:B---3--:R-:W-:Y:S01]  /*1140*/  FFMA.FTZ R23, R18.reuse, R9, -R23 ;  /* 0x0000000912177223 */ /* 0x048fe20000010817 */
[----:B------:R-:W-:Y:S01]  /*1150*/  FFMA.FTZ R20, R18, R8, R17 ;  /* 0x0000000812147223 */ /* 0x000fe20000010011 */
[----:B------:R-:W-:-:S05]  /*1160*/  IADD3 R17, PT, PT, R14, R21, RZ ;  /* 0x000000150e117210 */ /* 0x000fca0007ffe0ff */
[----:B------:R-:W-:-:S04]  /*1170*/  IMAD.WIDE.U32 R4, R17, 0x8, R4 ;  /* 0x0000000811047825 */ /* 0x000fc800078e0004 */
[C---:B--2---:R-:W-:Y:S01]  /*1180*/  FFMA.FTZ R6, -R15.reuse, R23, R6 ;  /* 0x000000170f067223 */ /* 0x044fe20000010106 */
[----:B------:R-:W-:-:S05]  /*1190*/  FFMA.FTZ R7, R15, -R20, R7 ;  /* 0x800000140f077223 */ /* 0x000fca0000010007 */
[----:B------:R-:W-:Y:S04]  /*11a0*/  STG.E.64 desc[UR12][R2.64], R6 ;  /* 0x0000000602007986 */ /* 0x000fe8000c101b0c */
[----:B------:R-:W2:Y:S01]  /*11b0*/  LDG.E.64 R20, desc[UR12][R4.64] ;  /* 0x0000000c04147981 */ /* 0x000ea2000c1e1b00 */
[----:B------:R-:W-:Y:S02]  /*11c0*/  IADD3 R19, PT, PT, R10, R19, RZ ;  /* 0x000000130a137210 */ /* 0x000fe40007ffe0ff */
[----:B------:R-:W-:Y:S02]  /*11d0*/  PLOP3.LUT P0, PT, PT, PT, PT, 0x8, 0x80 ;  /* 0x000000000080781c */ /* 0x000fe40003f0e170 */
[C---:B------:R-:W-:Y:S01]  /*11e0*/  LEA R18, R19.reuse, R0, 0x2 ;  /* 0x0000000013127211 */ /* 0x040fe200078e10ff */
[----:B------:R-:W-:Y:S01]  /*11f0*/  IMAD R23, R19, 0x4, R13 ;  /* 0x0000000413177824 */ /* 0x000fe200078e020d */
[----:B------:R-:W-:Y:S01]  /*1200*/  IADD3 R16, PT, PT, R16, 0x2, RZ ;  /* 0x0000000210107810 */ /* 0x000fe20007ffe0ff */
[----:B------:R-:W-:-:S03]  /*1210*/  IMAD.IADD R19, R10, 0x1, R19 ;  /* 0x000000010a137824 */ /* 0x000fc600078e0213 */
[----:B------:R-:W-:Y:S01]  /*1220*/  IADD3 R22, PT, PT, R23, R0, RZ ;  /* 0x0000000017167210 */ /* 0x000fe20007ffe0ff */
[----:B------:R-:W-:Y:S05]  /*1230*/  LDS R18, [R18] ;  /* 0x0000000012127984 */ /* 0x000fea0000000800 */
[----:B------:R-:W1:Y:S02]  /*1240*/  LDS R22, [R22] ;  /* 0x0000000016167984 */ /* 0x000e640000000800 */
[-C--:B-1----:R-:W-:Y:S01]  /*1250*/  FMUL.FTZ R24, R8, R22.reuse ;  /* 0x0000001608187220 */ /* 0x082fe20000410000 */
[----:B------:R-:W-:-:S03]  /*1260*/  FMUL.FTZ R23, R9, R22 ;  /* 0x0000001609177220 */ /* 0x000fc60000410000 */
[-C--:B------:R-:W-:Y:S01]  /*1270*/  FFMA.FTZ R24, R9, R18.reuse, -R24 ;  /* 0x0000001209187223 */ /* 0x080fe20000010818 */
[----:B------:R-:W-:-:S03]  /*1280*/  FFMA.FTZ R8, R8, R18, R23 ;  /* 0x0000001208087223 */ /* 0x000fc60000010017 */
[C---:B--2---:R-:W-:Y:S01]  /*1290*/  FFMA.FTZ R24, -R15.reuse, R24, R20 ;  /* 0x000000180f187223 */ /* 0x044fe20000010114 */
[----:B------:R-:W-:Y:S01]  /*12a0*/  FFMA.FTZ R25, R15, -R8, R21 ;  /* 0x800000080f197223 */ /* 0x000fe20000010015 */
[----:B------:R-:W-:-:S04]  /*12b0*/  IADD3 R21, PT, PT, R14, R17, RZ ;  /* 0x000000110e157210 */ /* 0x000fc80007ffe0ff */
[----:B------:R1:W-:Y:S03]  /*12c0*/  STG.E.64 desc[UR12][R4.64], R24 ;  /* 0x0000001804007986 */ /* 0x0003e6000c101b0c */
.L_x_48:
[----:B------:R-:W-:-:S13]  /*12d0*/  ISETP.NE.OR P0, PT, R16, UR11, P0 ;  /* 0x0000000b10007c0c */ /* 0x000fda0008705670 */
[----:B------:R-:W-:Y:S05]  /*12e0*/  @!P0 EXIT ;  /* 0x000000000000894d */ /* 0x000fea0003800000 */
[----:B0-----:R-:W0:Y:S01]  /*12f0*/  LDS R12, [R12] ;  /* 0x000000000c0c7984 */ /* 0x001e220000000800 */
[----:B------:R-:W2:Y:S03]  /*1300*/  LDC.64 R2, c[0x0][0x380] ;  /* 0x0000e000ff027b82 */ /* 0x000ea60000000a00 */
[----:B------:R3:W0:Y:S02]  /*1310*/  LDS R18, [R11] ;  /* 0x000000000b127984 */ /* 0x0006240000000800 */
.L_x_49:
[----:B012-4-:R-:W-:-:S05]  /*1320*/  IMAD.WIDE.U32 R4, R21, 0x8, R2 ;  /* 0x0000000815047825 */ /* 0x017fca00078e0002 */
[----:B------:R-:W2:Y:S01]  /*1330*/  LDG.E.64 R6, desc[UR12][R4.64] ;  /* 0x0000000c04067981 */ /* 0x000ea2000c1e1b00 */
[C---:B------:R-:W-:Y:S01]  /*1340*/  LEA R9, R19.reuse, R13, 0x2 ;  /* 0x0000000d13097211 */ /* 0x040fe200078e10ff */
[----:B------:R-:W-:Y:S01]  /*1350*/  IMAD R17, R19, 0x4, R0 ;  /* 0x0000000413117824 */ /* 0x000fe200078e0200 */
[----:B------:R-:W-:Y:S02]  /*1360*/  IADD3 R16, PT, PT, R16, 0x1, RZ ;  /* 0x0000000110107810 */ /* 0x000fe40007ffe0ff */
[----:B------:R-:W-:Y:S02]  /*1370*/  IADD3 R20, PT, PT, R9, R0, RZ ;  /* 0x0000000009147210 */ /* 0x000fe40007ffe0ff */
[----:B------:R-:W-:Y:S01]  /*1380*/  LDS R8, [R17] ;  /* 0x0000000011087984 */ /* 0x000fe20000000800 */
[----:B------:R-:W-:Y:S02]  /*1390*/  ISETP.NE.AND P0, PT, R16, UR11, PT ;  /* 0x0000000b10007c0c */ /* 0x000fe4000bf05270 */
[----:B------:R-:W-:Y:S01]  /*13a0*/  IADD3 R19, PT, PT, R10, R19, RZ ;  /* 0x000000130a137210 */ /* 0x000fe20007ffe0ff */
[----:B------:R-:W0:Y:S01]  /*13b0*/  LDS R9, [R20] ;  /* 0x0000000014097984 */ /* 0x000e220000000800 */
[----:B------:R-:W-:Y:S01]  /*13c0*/  IADD3 R21, PT, PT, R14, R21, RZ ;  /* 0x000000150e157210 */ /* 0x000fe20007ffe0ff */
[C---:B0--3--:R-:W-:Y:S01]  /*13d0*/  FMUL.FTZ R11, R9.reuse, R12 ;  /* 0x0000000c090b7220 */ /* 0x049fe20000410000 */
[----:B------:R-:W-:-:S03]  /*13e0*/  FMUL.FTZ R9, R9, R18 ;  /* 0x0000001209097220 */ /* 0x000fc60000410000 */
[C---:B------:R-:W-:Y:S01]  /*13f0*/  FFMA.FTZ R11, R8.reuse, R18, -R11 ;  /* 0x00000012080b7223 */ /* 0x040fe2000001080b */
[----:B------:R-:W-:-:S03]  /*1400*/  FFMA.FTZ R8, R8, R12, R9 ;  /* 0x0000000c08087223 */ /* 0x000fc60000010009 */
[C---:B--2---:R-:W-:Y:S01]  /*1410*/  FFMA.FTZ R6, -R15.reuse, R11, R6 ;  /* 0x0000000b0f067223 */ /* 0x044fe20000010106 */
[----:B------:R-:W-:-:S05]  /*1420*/  FFMA.FTZ R7, R15, -R8, R7 ;  /* 0x800000080f077223 */ /* 0x000fca0000010007 */
[----:B------:R0:W-:Y:S01]  /*1430*/  STG.E.64 desc[UR12][R4.64], R6 ;  /* 0x0000000604007986 */ /* 0x0001e2000c101b0c */
[----:B------:R-:W-:Y:S05]  /*1440*/  @P0 BRA `(.L_x_49) ;  /* 0xfffffffc00b40947 */ /* 0x000fea000383ffff */
[----:B------:R-:W-:Y:S05]  /*1450*/  EXIT ;  /* 0x000000000000794d */ /* 0x000fea0003800000 */
.L_x_50:
        /* <DEDUP_REMOVED lines=10> */
.L_x_96:


//--------------------- .text._Z16subMatrixVecScalP7complexS0_S0_ii --------------------------
	.section	.text._Z16subMatrixVecScalP7complexS0_S0_ii,"ax",@progbits
	.align	128
.text._Z16subMatrixVecScalP7complexS0_S0_ii:
        .type           _Z16subMatrixVecScalP7complexS0_S0_ii,@function
        .size           _Z16subMatrixVecScalP7complexS0_S0_ii,(.L_x_97 - _Z16subMatrixVecScalP7complexS0_S0_ii)
        .other          _Z16subMatrixVecScalP7complexS0_S0_ii,@"STO_CUDA_ENTRY STV_DEFAULT"
_Z16subMatrixVecScalP7complexS0_S0_ii:
[----:B------:R-:W-:Y:S01]  /*0000*/  LDC R1, c[0x0][0x37c] ;  /* 0x0000df00ff017b82 */ /* 0x000fe20000000800 */
[----:B------:R-:W0:Y:S01]  /*0010*/  S2R R0, SR_TID.Y ;  /* 0x0000000000007919 */ /* 0x000e220000002200 */
[----:B------:R-:W1:Y:S01]  /*0020*/  LDCU.64 UR6, c[0x0][0x358] ;  /* 0x00006b00ff0677ac */ /* 0x000e620008000a00 */
[----:B------:R-:W-:Y:S01]  /*0030*/  BSSY.RECONVERGENT B0, `(.L_x_51) ;  /* 0x000001a000007945 */ /* 0x000fe20003800200 */
[----:B------:R-:W2:Y:S01]  /*0040*/  S2R R9, SR_TID.X ;  /* 0x0000000000097919 */ /* 0x000ea20000002100 */
[----:B0-----:R-:W-:Y:S02]  /*0050*/  LOP3.LUT R0, R0, 0xffff, RZ, 0xc0, !PT ;  /* 0x0000ffff00007812 */ /* 0x001fe400078ec0ff */
[----:B--2---:R-:W-:-:S04]  /*0060*/  LOP3.LUT R9, R9, 0xffff, RZ, 0xc0, !PT ;  /* 0x0000ffff09097812 */ /* 0x004fc800078ec0ff */
[----:B------:R-:W-:-:S04]  /*0070*/  IADD3 R2, PT, PT, R0, R9, RZ ;  /* 0x0000000900027210 */ /* 0x000fc80007ffe0ff */
[----:B------:R-:W-:-:S13]  /*0080*/  ISETP.NE.AND P0, PT, R2, RZ, PT ;  /* 0x000000ff0200720c */ /* 0x000fda0003f05270 */
[----:B-1----:R-:W-:Y:S05]  /*0090*/  @P0 BRA `(.L_x_52) ;  /* 0x00000000004c0947 */ /* 0x002fea0003800000 */
[----:B------:R-:W0:Y:S08]  /*00a0*/  S2UR UR4, SR_CTAID.Y ;  /* 0x00000000000479c3 */ /* 0x000e300000002600 */
[----:B------:R-:W1:Y:S08]  /*00b0*/  LDC R7, c[0x0][0x364] ;  /* 0x0000d900ff077b82 */ /* 0x000e700000000800 */
[----:B------:R-:W2:Y:S08]  /*00c0*/  LDC.64 R2, c[0x0][0x388] ;  /* 0x0000e200ff027b82 */ /* 0x000eb00000000a00 */
[----:B------:R-:W3:Y:S01]  /*00d0*/  LDC.64 R4, c[0x0][0x388] ;  /* 0x0000e200ff047b82 */ /* 0x000ee20000000a00 */
[----:B0-----:R-:W-:Y:S01]  /*00e0*/  ULOP3.LUT UR4, UR4, 0xffff, URZ, 0xc0, !UPT ;  /* 0x0000ffff04047892 */ /* 0x001fe2000f8ec0ff */
[----:B-1----:R-:W-:-:S05]  /*00f0*/  LOP3.LUT R7, R7, 0xffff, RZ, 0xc0, !PT ;  /* 0x0000ffff07077812 */ /* 0x002fca00078ec0ff */
[----:B------:R-:W-:-:S04]  /*0100*/  IMAD R7, R7, UR4, R0 ;  /* 0x0000000407077c24 */ /* 0x000fc8000f8e0200 */
[----:B--2---:R-:W-:-:S06]  /*0110*/  IMAD.WIDE R2, R7, 0x8, R2 ;  /* 0x0000000807027825 */ /* 0x004fcc00078e0202 */
[----:B------:R-:W2:Y:S04]  /*0120*/  LDG.E.64 R2, desc[UR6][R2.64+0x8] ;  /* 0x0000080602027981 */ /* 0x000ea8000c1e1b00 */
[----:B---3--:R-:W3:Y:S01]  /*0130*/  LDG.E R4, desc[UR6][R4.64] ;  /* 0x0000000604047981 */ /* 0x008ee2000c1e1900 */
[----:B------:R-:W0:Y:S01]  /*0140*/  S2UR UR5, SR_CgaCtaId ;  /* 0x00000000000579c3 */ /* 0x000e220000008800 */
[----:B------:R-:W-:Y:S02]  /*0150*/  UMOV UR4, 0x400 ;  /* 0x0000040000047882 */ /* 0x000fe40000000000 */
[----:B0-----:R-:W-:Y:S01]  /*0160*/  ULEA UR4, UR5, UR4, 0x18 ;  /* 0x0000000405047291 */ /* 0x001fe2000f8ec0ff */
[----:B---3--:R-:W-:-:S04]  /*0170*/  FMUL.FTZ R6, R4, R4 ;  /* 0x0000000404067220 */ /* 0x008fc80000410000 */
[-C--:B--2---:R-:W-:Y:S01]  /*0180*/  FFMA.FTZ R10, -R2, R6.reuse, -RZ ;  /* 0x00000006020a7223 */ /* 0x084fe200000109ff */
[----:B------:R-:W-:-:S03]  /*0190*/  FFMA.FTZ R11, -R3, R6, -RZ ;  /* 0x00000006030b7223 */ /* 0x000fc600000109ff */
[----:B------:R0:W-:Y:S04]  /*01a0*/  STS [UR4+0x8], R4 ;  /* 0x00000804ff007988 */ /* 0x0001e80008000804 */
[----:B------:R0:W-:Y:S04]  /*01b0*/  STS.64 [UR4], R2 ;  /* 0x00000002ff007988 */ /* 0x0001e80008000a04 */
[----:B------:R0:W-:Y:S02]  /*01c0*/  STS.64 [UR4+0x10], R10 ;  /* 0x0000100aff007988 */ /* 0x0001e40008000a04 */
.L_x_52:
[----:B------:R-:W-:Y:S05]  /*01d0*/  BSYNC.RECONVERGENT B0 ;  /* 0x0000000000007941 */ /* 0x000fea0003800200 */
.L_x_51:
[----:B------:R-:W1:Y:S01]  /*01e0*/  LDCU UR8, c[0x0][0x398] ;  /* 0x00007300ff0877ac */ /* 0x000e620008000800 */
[----:B------:R-:W-:Y:S01]  /*01f0*/  BAR.SYNC.DEFER_BLOCKING 0x0 ;  /* 0x0000000000007b1d */ /* 0x000fe20000010000 */
[----:B-1----:R-:W-:-:S13]  /*0200*/  ISETP.LT.AND P0, PT, RZ, UR8, PT ;  /* 0x00000008ff007c0c */ /* 0x002fda000bf01270 */
[----:B------:R-:W-:Y:S05]  /*0210*/  @!P0 EXIT ;  /* 0x000000000000894d */ /* 0x000fea0003800000 */
[----:B0-----:R-:W0:Y:S01]  /*0220*/  S2R R2, SR_CTAID.X ;  /* 0x0000000000027919 */ /* 0x001e220000002500 */
[----:B------:R-:W1:Y:S01]  /*0230*/  LDCU UR4, c[0x0][0x360] ;  /* 0x00006c00ff0477ac */ /* 0x000e620008000800 */
[----:B------:R-:W2:Y:S01]  /*0240*/  S2UR UR5, SR_CTAID.Y ;  /* 0x00000000000579c3 */ /* 0x000ea20000002600 */
[----:B------:R-:W-:-:S07]  /*0250*/  UISETP.GT.AND UP0, UPT, UR8, URZ, UPT ;  /* 0x000000ff0800728c */ /* 0x000fce000bf04270 */
[----:B------:R-:W3:Y:S08]  /*0260*/  LDC R5, c[0x0][0x364] ;  /* 0x0000d900ff057b82 */ /* 0x000ef00000000800 */
[----:B------:R-:W4:Y:S01]  /*0270*/  LDC R3, c[0x0][0x370] ;  /* 0x0000dc00ff037b82 */ /* 0x000f220000000800 */
[----:B-1----:R-:W-:-:S07]  /*0280*/  ULOP3.LUT UR4, UR4, 0xffff, URZ, 0xc0, !UPT ;  /* 0x0000ffff04047892 */ /* 0x002fce000f8ec0ff */
[----:B------:R-:W1:Y:S01]  /*0290*/  LDC.64 R6, c[0x0][0x380] ;  /* 0x0000e000ff067b82 */ /* 0x000e620000000a00 */
[----:B--2---:R-:W-:Y:S01]  /*02a0*/  ULOP3.LUT UR5, UR5, 0xffff, URZ, 0xc0, !UPT ;  /* 0x0000ffff05057892 */ /* 0x004fe2000f8ec0ff */
[----:B0-----:R-:W-:Y:S02]  /*02b0*/  LOP3.LUT R2, R2, 0xffff, RZ, 0xc0, !PT ;  /* 0x0000ffff02027812 */ /* 0x001fe400078ec0ff */
[----:B---3--:R-:W-:-:S05]  /*02c0*/  LOP3.LUT R5, R5, 0xffff, RZ, 0xc0, !PT ;  /* 0x0000ffff05057812 */ /* 0x008fca00078ec0ff */
[----:B------:R-:W-:Y:S02]  /*02d0*/  IMAD R4, R5, UR5, R0 ;  /* 0x0000000505047c24 */ /* 0x000fe4000f8e0200 */
[----:B------:R-:W-:Y:S01]  /*02e0*/  IMAD R5, R2, UR4, R9 ;  /* 0x0000000402057c24 */ /* 0x000fe2000f8e0209 */
[----:B----4-:R-:W-:Y:S02]  /*02f0*/  LOP3.LUT R3, R3, 0xffff, RZ, 0xc0, !PT ;  /* 0x0000ffff03037812 */ /* 0x010fe400078ec0ff */
[----:B------:R-:W-:-:S03]  /*0300*/  IADD3 R4, PT, PT, R4, 0x1, RZ ;  /* 0x0000000104047810 */ /* 0x000fc60007ffe0ff */
[----:B------:R-:W-:-:S04]  /*0310*/  IMAD R0, R3, UR4, RZ ;  /* 0x0000000403007c24 */ /* 0x000fc8000f8e02ff */
[----:B------:R-:W-:-:S04]  /*0320*/  IMAD R2, R0, UR8, RZ ;  /* 0x0000000800027c24 */ /* 0x000fc8000f8e02ff */
[----:B------:R-:W-:Y:S02]  /*0330*/  IMAD R3, R2, R4, R5 ;  /* 0x0000000402037224 */ /* 0x000fe400078e0205 */
[----:B------:R-:W-:Y:S02]  /*0340*/  HFMA2 R2, -RZ, RZ, 0, 0 ;  /* 0x00000000ff027431 */ /* 0x000fe400000001ff */
[----:B-1----:R-:W-:-:S04]  /*0350*/  IMAD.WIDE R4, R5, 0x8, R6 ;  /* 0x0000000805047825 */ /* 0x002fc800078e0206 */
[----:B------:R-:W-:Y:S01]  /*0360*/  IMAD.WIDE R6, R3, 0x8, R6 ;  /* 0x0000000803067825 */ /* 0x000fe200078e0206 */
[----:B------:R-:W-:Y:S06]  /*0370*/  BRA.U !UP0, `(.L_x_53) ;  /* 0x0000000508687547 */ /* 0x000fec000b800000 */
[----:B------:R-:W-:Y:S02]  /*0380*/  IADD3 R3, PT, PT, -R2, UR8, RZ ;  /* 0x0000000802037c10 */ /* 0x000fe4000fffe1ff */
[----:B------:R-:W-:Y:S02]  /*0390*/  PLOP3.LUT P0, PT, PT, PT, PT, 0x80, 0x8 ;  /* 0x000000000008781c */ /* 0x000fe40003f0f070 */
[----:B------:R-:W-:-:S13]  /*03a0*/  ISETP.GT.AND P1, PT, R3, 0x3, PT ;  /* 0x000000030300780c */ /* 0x000fda0003f24270 */
[----:B------:R-:W-:Y:S05]  /*03b0*/  @!P1 BRA `(.L_x_54) ;  /* 0x0000000000d49947 */ /* 0x000fea0003800000 */
[----:B------:R-:W0:Y:S01]  /*03c0*/  S2UR UR5, SR_CgaCtaId ;  /* 0x00000000000579c3 */ /* 0x000e220000008800 */
[----:B------:R-:W-:Y:S01]  /*03d0*/  UMOV UR4, 0x400 ;  /* 0x0000040000047882 */ /* 0x000fe20000000000 */
[----:B------:R-:W-:Y:S01]  /*03e0*/  PLOP3.LUT P0, PT, PT, PT, PT, 0x8, 0x80 ;  /* 0x000000000080781c */ /* 0x000fe20003f0e170 */
[----:B0-----:R-:W-:-:S09]  /*03f0*/  ULEA UR4, UR5, UR4, 0x18 ;  /* 0x0000000405047291 */ /* 0x001fd2000f8ec0ff */
[----:B------:R-:W0:Y:S01]  /*0400*/  LDS.64 R8, [UR4+0x10] ;  /* 0x00001004ff087984 */ /* 0x000e220008000a00 */
[----:B------:R-:W-:-:S12]  /*0410*/  UIADD3 UR4, UPT, UPT, UR8, -0x3, URZ ;  /* 0xfffffffd08047890 */ /* 0x000fd8000fffe0ff */
.L_x_55:
[----:B-1----:R-:W0:Y:S04]  /*0420*/  LDG.E.64 R10, desc[UR6][R4.64] ;  /* 0x00000006040a7981 */ /* 0x002e28000c1e1b00 */
[----:B------:R-:W2:Y:S01]  /*0430*/  LDG.E.64 R12, desc[UR6][R6.64] ;  /* 0x00000006060c7981 */ /* 0x000ea2000c1e1b00 */
[C---:B0-----:R-:W-:Y:S01]  /*0440*/  FMUL.FTZ R3, R11.reuse, R8 ;  /* 0x000000080b037220 */ /* 0x041fe20000410000 */
[----:B------:R-:W-:-:S03]  /*0450*/  FMUL.FTZ R11, R11, R9 ;  /* 0x000000090b0b7220 */ /* 0x000fc60000410000 */
[C---:B------:R-:W-:Y:S01]  /*0460*/  FFMA.FTZ R14, R10.reuse, R9, R3 ;  /* 0x000000090a0e7223 */ /* 0x040fe20000010003 */
[----:B------:R-:W-:-:S03]  /*0470*/  FFMA.FTZ R11, R10, R8, -R11 ;  /* 0x000000080a0b7223 */ /* 0x000fc6000001080b */
[----:B--2---:R-:W-:Y:S01]  /*0480*/  FADD.FTZ R15, R13, R14 ;  /* 0x0000000e0d0f7221 */ /* 0x004fe20000010000 */
[----:B------:R-:W-:Y:S01]  /*0490*/  FADD.FTZ R14, R12, R11 ;  /* 0x0000000b0c0e7221 */ /* 0x000fe20000010000 */
[----:B------:R-:W-:-:S04]  /*04a0*/  IMAD.WIDE.U32 R10, R0, 0x8, R4 ;  /* 0x00000008000a7825 */ /* 0x000fc800078e0004 */
[----:B------:R0:W-:Y:S04]  /*04b0*/  STG.E.64 desc[UR6][R6.64], R14 ;  /* 0x0000000e06007986 */ /* 0x0001e8000c101b06 */
[----:B------:R-:W2:Y:S01]  /*04c0*/  LDG.E.64 R12, desc[UR6][R10.64] ;  /* 0x000000060a0c7981 */ /* 0x000ea2000c1e1b00 */
[----:B------:R-:W-:-:S05]  /*04d0*/  IMAD.WIDE.U32 R4, R0, 0x8, R6 ;  /* 0x0000000800047825 */ /* 0x000fca00078e0006 */
[----:B------:R-:W3:Y:S01]  /*04e0*/  LDG.E.64 R16, desc[UR6][R4.64] ;  /* 0x0000000604107981 */ /* 0x000ee2000c1e1b00 */
[----:B0-----:R-:W-:-:S04]  /*04f0*/  IMAD.WIDE.U32 R6, R0, 0x8, R4 ;  /* 0x0000000800067825 */ /* 0x001fc800078e0004 */
[----:B--2---:R-:W-:Y:S01]  /*0500*/  FMUL.FTZ R3, R8, R13 ;  /* 0x0000000d08037220 */ /* 0x004fe20000410000 */
[----:B------:R-:W-:-:S03]  /*0510*/  FMUL.FTZ R13, R13, R9 ;  /* 0x000000090d0d7220 */ /* 0x000fc60000410000 */
[----:B------:R-:W-:Y:S01]  /*0520*/  FFMA.FTZ R18, R12, R9, R3 ;  /* 0x000000090c127223 */ /* 0x000fe20000010003 */
[----:B------:R-:W-:-:S03]  /*0530*/  FFMA.FTZ R13, R8, R12, -R13 ;  /* 0x0000000c080d7223 */ /* 0x000fc6000001080d */
[----:B---3--:R-:W-:Y:S01]  /*0540*/  FADD.FTZ R17, R17, R18 ;  /* 0x0000001211117221 */ /* 0x008fe20000010000 */
[----:B------:R-:W-:Y:S01]  /*0550*/  FADD.FTZ R16, R16, R13 ;  /* 0x0000000d10107221 */ /* 0x000fe20000010000 */
[----:B------:R-:W-:-:S04]  /*0560*/  IMAD.WIDE.U32 R12, R0, 0x8, R10 ;  /* 0x00000008000c7825 */ /* 0x000fc800078e000a */
[----:B------:R0:W-:Y:S04]  /*0570*/  STG.E.64 desc[UR6][R4.64], R16 ;  /* 0x0000001004007986 */ /* 0x0001e8000c101b06 */
[----:B------:R-:W2:Y:S04]  /*0580*/  LDG.E.64 R10, desc[UR6][R12.64] ;  /* 0x000000060c0a7981 */ /* 0x000ea8000c1e1b00 */
[----:B------:R-:W3:Y:S01]  /*0590*/  LDG.E.64 R14, desc[UR6][R6.64] ;  /* 0x00000006060e7981 */ /* 0x000ee2000c1e1b00 */
        /* <DEDUP_REMOVED lines=8> */
[----:B0-----:R-:W2:Y:S01]  /*0620*/  LDG.E.64 R4, desc[UR6][R14.64] ;  /* 0x000000060e047981 */ /* 0x001ea2000c1e1b00 */
[----:B------:R-:W-:-:S05]  /*0630*/  IMAD.WIDE.U32 R10, R0, 0x8, R6 ;  /* 0x00000008000a7825 */ /* 0x000fca00078e0006 */
[----:B------:R-:W3:Y:S01]  /*0640*/  LDG.E.64 R12, desc[UR6][R10.64] ;  /* 0x000000060a0c7981 */ /* 0x000ee2000c1e1b00 */
[----:B------:R-:W-:Y:S01]  /*0650*/  IADD3 R2, PT, PT, R2, 0x4, RZ ;  /* 0x0000000402027810 */ /* 0x000fe20007ffe0ff */
[----:B-1----:R-:W-:-:S03]  /*0660*/  IMAD.WIDE.U32 R6, R0, 0x8, R10 ;  /* 0x0000000800067825 */ /* 0x002fc600078e000a */
[----:B------:R-:W-:Y:S01]  /*0670*/  ISETP.GE.AND P1, PT, R2, UR4, PT ;  /* 0x0000000402007c0c */ /* 0x000fe2000bf26270 */
[----:B--2---:R-:W-:Y:S01]  /*0680*/  FMUL.FTZ R3, R8, R5 ;  /* 0x0000000508037220 */ /* 0x004fe20000410000 */
[----:B------:R-:W-:-:S03]  /*0690*/  FMUL.FTZ R5, R5, R9 ;  /* 0x0000000905057220 */ /* 0x000fc60000410000 */
[----:B------:R-:W-:Y:S01]  /*06a0*/  FFMA.FTZ R16, R4, R9, R3 ;  /* 0x0000000904107223 */ /* 0x000fe20000010003 */
[----:B------:R-:W-:-:S03]  /*06b0*/  FFMA.FTZ R5, R8, R4, -R5 ;  /* 0x0000000408057223 */ /* 0x000fc60000010805 */
[----:B---3--:R-:W-:Y:S01]  /*06c0*/  FADD.FTZ R13, R13, R16 ;  /* 0x000000100d0d7221 */ /* 0x008fe20000010000 */
[----:B------:R-:W-:Y:S01]  /*06d0*/  FADD.FTZ R12, R12, R5 ;  /* 0x000000050c0c7221 */ /* 0x000fe20000010000 */
[----:B------:R-:W-:-:S04]  /*06e0*/  IMAD.WIDE.U32 R4, R0, 0x8, R14 ;  /* 0x0000000800047825 */ /* 0x000fc800078e000e */
[----:B------:R1:W-:Y:S01]  /*06f0*/  STG.E.64 desc[UR6][R10.64], R12 ;  /* 0x0000000c0a007986 */ /* 0x0003e2000c101b06 */
[----:B------:R-:W-:Y:S05]  /*0700*/  @!P1 BRA `(.L_x_55) ;  /* 0xfffffffc00449947 */ /* 0x000fea000383ffff */
.L_x_54:
[----:B------:R-:W-:-:S04]  /*0710*/  IADD3 R3, PT, PT, -R2, UR8, RZ ;  /* 0x0000000802037c10 */ /* 0x000fc8000fffe1ff */
[----:B------:R-:W-:-:S13]  /*0720*/  ISETP.GT.AND P1, PT, R3, 0x1, PT ;  /* 0x000000010300780c */ /* 0x000fda0003f24270 */
[----:B------:R-:W-:Y:S05]  /*0730*/  @!P1 BRA `(.L_x_56) ;  /* 0x0000000000709947 */ /* 0x000fea0003800000 */
[----:B-1----:R0:W2:Y:S04]  /*0740*/  LDG.E.64 R10, desc[UR6][R4.64] ;  /* 0x00000006040a7981 */ /* 0x0020a8000c1e1b00 */
[----:B------:R-:W3:Y:S01]  /*0750*/  LDG.E.64 R12, desc[UR6][R6.64] ;  /* 0x00000006060c7981 */ /* 0x000ee2000c1e1b00 */
[----:B------:R-:W1:Y:S01]  /*0760*/  S2UR UR5, SR_CgaCtaId ;  /* 0x00000000000579c3 */ /* 0x000e620000008800 */
[----:B------:R-:W-:Y:S01]  /*0770*/  UMOV UR4, 0x400 ;  /* 0x0000040000047882 */ /* 0x000fe20000000000 */
[----:B0-----:R-:W-:Y:S01]  /*0780*/  IMAD.WIDE.U32 R4, R0, 0x8, R4 ;  /* 0x0000000800047825 */ /* 0x001fe200078e0004 */
[----:B-1----:R-:W-:-:S09]  /*0790*/  ULEA UR4, UR5, UR4, 0x18 ;  /* 0x0000000405047291 */ /* 0x002fd2000f8ec0ff */
[----:B------:R-:W2:Y:S02]  /*07a0*/  LDS.64 R8, [UR4+0x10] ;  /* 0x00001004ff087984 */ /* 0x000ea40008000a00 */
[C---:B--2---:R-:W-:Y:S01]  /*07b0*/  FMUL.FTZ R3, R11.reuse, R8 ;  /* 0x000000080b037220 */ /* 0x044fe20000410000 */
[----:B------:R-:W-:-:S03]  /*07c0*/  FMUL.FTZ R11, R11, R9 ;  /* 0x000000090b0b7220 */ /* 0x000fc60000410000 */
[C---:B------:R-:W-:Y:S01]  /*07d0*/  FFMA.FTZ R14, R10.reuse, R9, R3 ;  /* 0x000000090a0e7223 */ /* 0x040fe20000010003 */
[----:B------:R-:W-:-:S03]  /*07e0*/  FFMA.FTZ R11, R10, R8, -R11 ;  /* 0x000000080a0b7223 */ /* 0x000fc6000001080b */
[----:B---3--:R-:W-:Y:S01]  /*07f0*/  FADD.FTZ R13, R13, R14 ;  /* 0x0000000e0d0d7221 */ /* 0x008fe20000010000 */
[----:B------:R-:W-:-:S05]  /*0800*/  FADD.FTZ R12, R12, R11 ;  /* 0x0000000b0c0c7221 */ /* 0x000fca0000010000 */
[----:B------:R0:W-:Y:S04]  /*0810*/  STG.E.64 desc[UR6][R6.64], R12 ;  /* 0x0000000c06007986 */ /* 0x0001e8000c101b06 */
[----:B------:R1:W2:Y:S01]  /*0820*/  LDG.E.64 R14, desc[UR6][R4.64] ;  /* 0x00000006040e7981 */ /* 0x0002a2000c1e1b00 */
[----:B------:R-:W-:-:S05]  /*0830*/  IMAD.WIDE.U32 R10, R0, 0x8, R6 ;  /* 0x00000008000a7825 */ /* 0x000fca00078e0006 */
[----:B------:R-:W3:Y:S01]  /*0840*/  LDG.E.64 R16, desc[UR6][R10.64] ;  /* 0x000000060a107981 */ /* 0x000ee2000c1e1b00 */
[----:B------:R-:W-:Y:S02]  /*0850*/  PLOP3.LUT P0, PT, PT, PT, PT, 0x8, 0x80 ;  /* 0x000000000080781c */ /* 0x000fe40003f0e170 */
[----:B------:R-:W-:Y:S01]  /*0860*/  IADD3 R2, PT, PT, R2, 0x2, RZ ;  /* 0x0000000202027810 */ /* 0x000fe20007ffe0ff */
[----:B-1----:R-:W-:-:S04]  /*0870*/  IMAD.WIDE.U32 R4, R0, 0x8, R4 ;  /* 0x0000000800047825 */ /* 0x002fc800078e0004 */
[----:B0-----:R-:W-:-:S04]  /*0880*/  IMAD.WIDE.U32 R6, R0, 0x8, R10 ;  /* 0x0000000800067825 */ /* 0x001fc800078e000a */
[----:B--2---:R-:W-:Y:S01]  /*0890*/  FMUL.FTZ R3, R8, R15 ;  /* 0x0000000f08037220 */ /* 0x004fe20000410000 */
[----:B------:R-:W-:-:S03]  /*08a0*/  FMUL.FTZ R15, R15, R9 ;  /* 0x000000090f0f7220 */ /* 0x000fc60000410000 */
[----:B------:R-:W-:Y:S01]  /*08b0*/  FFMA.FTZ R18, R14, R9, R3 ;  /* 0x000000090e127223 */ /* 0x000fe20000010003 */
[----:B------:R-:W-:-:S03]  /*08c0*/  FFMA.FTZ R15, R8, R14, -R15 ;  /* 0x0000000e080f7223 */ /* 0x000fc6000001080f */
[----:B---3--:R-:W-:Y:S01]  /*08d0*/  FADD.FTZ R17, R17, R18 ;  /* 0x0000001211117221 */ /* 0x008fe20000010000 */
[----:B------:R-:W-:-:S05]  /*08e0*/  FADD.FTZ R16, R16, R15 ;  /* 0x0000000f10107221 */ /* 0x000fca0000010000 */
[----:B------:R0:W-:Y:S02]  /*08f0*/  STG.E.64 desc[UR6][R10.64], R16 ;  /* 0x000000100a007986 */ /* 0x0001e4000c101b06 */
.L_x_56:
[----:B------:R-:W-:-:S13]  /*0900*/  ISETP.NE.OR P0, PT, R2, UR8, P0 ;  /* 0x0000000802007c0c */ /* 0x000fda0008705670 */
[----:B------:R-:W-:Y:S05]  /*0910*/  @!P0 EXIT ;  /* 0x000000000000894d */ /* 0x000fea0003800000 */
.L_x_53:
[----:B------:R-:W2:Y:S01]  /*0920*/  S2UR UR5, SR_CgaCtaId ;  /* 0x00000000000579c3 */ /* 0x000ea20000008800 */
[----:B------:R-:W-:Y:S02]  /*0930*/  UMOV UR4, 0x400 ;  /* 0x0000040000047882 */ /* 0x000fe40000000000 */
[----:B--2---:R-:W-:-:S09]  /*0940*/  ULEA UR4, UR5, UR4, 0x18 ;  /* 0x0000000405047291 */ /* 0x004fd2000f8ec0ff */
[----:B------:R-:W2:Y:S03]  /*0950*/  LDS.64 R14, [UR4+0x10] ;  /* 0x00001004ff0e7984 */ /* 0x000ea60008000a00 */
.L_x_57:
[----:B------:R3:W2:Y:S04]  /*0960*/  LDG.E.64 R8, desc[UR6][R4.64] ;  /* 0x0000000604087981 */ /* 0x0006a8000c1e1b00 */
[----:B01----:R-:W4:Y:S01]  /*0970*/  LDG.E.64 R10, desc[UR6][R6.64] ;  /* 0x00000006060a7981 */ /* 0x003f22000c1e1b00 */
[----:B------:R-:W-:-:S04]  /*0980*/  IADD3 R2, PT, PT, R2, 0x1, RZ ;  /* 0x0000000102027810 */ /* 0x000fc80007ffe0ff */
[----:B------:R-:W-:Y:S01]  /*0990*/  ISETP.NE.AND P0, PT, R2, UR8, PT ;  /* 0x0000000802007c0c */ /* 0x000fe2000bf05270 */
[----:B---3--:R-:W-:-:S04]  /*09a0*/  IMAD.WIDE.U32 R4, R0, 0x8, R4 ;  /* 0x0000000800047825 */ /* 0x008fc800078e0004 */
[C---:B--2---:R-:W-:Y:S01]  /*09b0*/  FMUL.FTZ R3, R9.reuse, R14 ;  /* 0x0000000e09037220 */ /* 0x044fe20000410000 */
[----:B------:R-:W-:-:S03]  /*09c0*/  FMUL.FTZ R9, R9, R15 ;  /* 0x0000000f09097220 */ /* 0x000fc60000410000 */
[C---:B------:R-:W-:Y:S01]  /*09d0*/  FFMA.FTZ R12, R8.reuse, R15, R3 ;  /* 0x0000000f080c7223 */ /* 0x040fe20000010003 */
[----:B------:R-:W-:-:S03]  /*09e0*/  FFMA.FTZ R9, R8, R14, -R9 ;  /* 0x0000000e08097223 */ /* 0x000fc60000010809 */
[----:B----4-:R-:W-:Y:S01]  /*09f0*/  FADD.FTZ R11, R11, R12 ;  /* 0x0000000c0b0b7221 */ /* 0x010fe20000010000 */
[----:B------:R-:W-:-:S05]  /*0a00*/  FADD.FTZ R10, R10, R9 ;  /* 0x000000090a0a7221 */ /* 0x000fca0000010000 */
[----:B------:R0:W-:Y:S02]  /*0a10*/  STG.E.64 desc[UR6][R6.64], R10 ;  /* 0x0000000a06007986 */ /* 0x0001e4000c101b06 */
[----:B0-----:R-:W-:Y:S01]  /*0a20*/  IMAD.WIDE.U32 R6, R0, 0x8, R6 ;  /* 0x0000000800067825 */ /* 0x001fe200078e0006 */
[----:B------:R-:W-:Y:S06]  /*0a30*/  @P0 BRA `(.L_x_57) ;  /* 0xfffffffc00c80947 */ /* 0x000fec000383ffff */
[----:B------:R-:W-:Y:S05]  /*0a40*/  EXIT ;  /* 0x000000000000794d */ /* 0x000fea0003800000 */
.L_x_58:
        /* <DEDUP_REMOVED lines=11> */
.L_x_97:


//--------------------- .text._Z17sumMatrixColShortPK7complexiPS_ --------------------------
	.section	.text._Z17sumMatrixColShortPK7complexiPS_,"ax",@progbits
	.align	128
.text._Z17sumMatrixColShortPK7complexiPS_:
        .type           _Z17sumMatrixColShortPK7complexiPS_,@function
        .size           _Z17sumMatrixColShortPK7complexiPS_,(.L_x_98 - _Z17sumMatrixColShortPK7complexiPS_)
        .other          _Z17sumMatrixColShortPK7complexiPS_,@"STO_CUDA_ENTRY STV_DEFAULT"
_Z17sumMatrixColShortPK7complexiPS_:
[----:B------:R-:W-:Y:S01]  /*0000*/  LDC R1, c[0x0][0x37c] ;  /* 0x0000df00ff017b82 */ /* 0x000fe20000000800 */
[----:B------:R-:W0:Y:S01]  /*0010*/  S2R R0, SR_TID.X ;  /* 0x0000000000007919 */ /* 0x000e220000002100 */
[----:B------:R-:W1:Y:S01]  /*0020*/  LDCU UR9, c[0x0][0x388] ;  /* 0x00007100ff0977ac */ /* 0x000e620008000800 */
[----:B------:R-:W2:Y:S01]  /*0030*/  LDCU.64 UR6, c[0x0][0x358] ;  /* 0x00006b00ff0677ac */ /* 0x000ea20008000a00 */
[----:B-1----:R-:W-:Y:S01]  /*0040*/  UISETP.GT.AND UP0, UPT, UR9, URZ, UPT ;  /* 0x000000ff0900728c */ /* 0x002fe2000bf04270 */
[----:B0-----:R-:W-:-:S08]  /*0050*/  LOP3.LUT R0, R0, 0xffff, RZ, 0xc0, !PT ;  /* 0x0000ffff00007812 */ /* 0x001fd000078ec0ff */
[----:B--2---:R-:W-:Y:S05]  /*0060*/  BRA.U !UP0, `(.L_x_59) ;  /* 0x0000000508047547 */ /* 0x004fea000b800000 */
[----:B------:R-:W0:Y:S01]  /*0070*/  LDC.64 R4, c[0x0][0x380] ;  /* 0x0000e000ff047b82 */ /* 0x000e220000000a00 */
[----:B------:R-:W1:Y:S01]  /*0080*/  LDCU UR5, c[0x0][0x360] ;  /* 0x00006c00ff0577ac */ /* 0x000e620008000800 */
[----:B------:R-:W-:Y:S02]  /*0090*/  MOV R11, R0 ;  /* 0x00000000000b7202 */ /* 0x000fe40000000f00 */
[----:B------:R-:W-:Y:S01]  /*00a0*/  CS2R R2, SRZ ;  /* 0x0000000000027805 */ /* 0x000fe2000001ff00 */
[----:B------:R-:W-:Y:S01]  /*00b0*/  UISETP.GT.AND UP0, UPT, UR9, URZ, UPT ;  /* 0x000000ff0900728c */ /* 0x000fe2000bf04270 */
[----:B------:R-:W-:Y:S01]  /*00c0*/  UMOV UR4, URZ ;  /* 0x000000ff00047c82 */ /* 0x000fe20008000000 */
[----:B-1----:R-:W-:-:S07]  /*00d0*/  ULOP3.LUT UR5, UR5, 0xffff, URZ, 0xc0, !UPT ;  /* 0x0000ffff05057892 */ /* 0x002fce000f8ec0ff */
[----:B------:R-:W-:Y:S05]  /*00e0*/  BRA.U !UP0, `(.L_x_60) ;  /* 0x0000000108c07547 */ /* 0x000fea000b800000 */
[----:B------:R-:W-:Y:S02]  /*00f0*/  UIADD3 UR8, UPT, UPT, -UR4, UR9, URZ ;  /* 0x0000000904087290 */ /* 0x000fe4000fffe1ff */
[----:B------:R-:W-:Y:S02]  /*0100*/  UPLOP3.LUT UP0, UPT, UPT, UPT, UPT, 0x80, 0x8 ;  /* 0x000000000008789c */ /* 0x000fe40003f0f070 */
[----:B------:R-:W-:-:S09]  /*0110*/  UISETP.GT.AND UP1, UPT, UR8, 0x3, UPT ;  /* 0x000000030800788c */ /* 0x000fd2000bf24270 */
[----:B------:R-:W-:Y:S05]  /*0120*/  BRA.U !UP1, `(.L_x_61) ;  /* 0x0000000109687547 */ /* 0x000fea000b800000 */
[----:B------:R-:W1:Y:S01]  /*0130*/  LDC.64 R6, c[0x0][0x380] ;  /* 0x0000e000ff067b82 */ /* 0x000e620000000a00 */
[----:B------:R-:W-:Y:S02]  /*0140*/  UIADD3 UR8, UPT, UPT, UR9, -0x3, URZ ;  /* 0xfffffffd09087890 */ /* 0x000fe4000fffe0ff */
[----:B------:R-:W-:-:S11]  /*0150*/  UPLOP3.LUT UP0, UPT, UPT, UPT, UPT, 0x40, 0x4 ;  /* 0x000000000004789c */ /* 0x000fd60003f0e870 */
.L_x_62:
[C---:B------:R-:W-:Y:S01]  /*0160*/  IADD3 R15, PT, PT, R11.reuse, UR5, RZ ;  /* 0x000000050b0f7c10 */ /* 0x040fe2000fffe0ff */
[----:B-1----:R-:W-:-:S03]  /*0170*/  IMAD.WIDE.U32 R12, R11, 0x8, R6 ;  /* 0x000000080b0c7825 */ /* 0x002fc600078e0006 */
[C---:B------:R-:W-:Y:S01]  /*0180*/  IADD3 R9, PT, PT, R15.reuse, UR5, RZ ;  /* 0x000000050f097c10 */ /* 0x040fe2000fffe0ff */
[--C-:B------:R-:W-:Y:S02]  /*0190*/  IMAD.WIDE.U32 R14, R15, 0x8, R6.reuse ;  /* 0x000000080f0e7825 */ /* 0x100fe400078e0006 */
[----:B------:R-:W2:Y:S01]  /*01a0*/  LDG.E.64 R12, desc[UR6][R12.64] ;  /* 0x000000060c0c7981 */ /* 0x000ea2000c1e1b00 */
[C---:B------:R-:W-:Y:S01]  /*01b0*/  IADD3 R19, PT, PT, R9.reuse, UR5, RZ ;  /* 0x0000000509137c10 */ /* 0x040fe2000fffe0ff */
[--C-:B------:R-:W-:Y:S02]  /*01c0*/  IMAD.WIDE.U32 R8, R9, 0x8, R6.reuse ;  /* 0x0000000809087825 */ /* 0x100fe400078e0006 */
[----:B------:R-:W3:Y:S02]  /*01d0*/  LDG.E.64 R14, desc[UR6][R14.64] ;  /* 0x000000060e0e7981 */ /* 0x000ee4000c1e1b00 */
[----:B------:R-:W-:Y:S02]  /*01e0*/  IMAD.WIDE.U32 R10, R19, 0x8, R6 ;  /* 0x00000008130a7825 */ /* 0x000fe400078e0006 */
[----:B------:R-:W4:Y:S04]  /*01f0*/  LDG.E.64 R8, desc[UR6][R8.64] ;  /* 0x0000000608087981 */ /* 0x000f28000c1e1b00 */
[----:B------:R-:W5:Y:S01]  /*0200*/  LDG.E.64 R10, desc[UR6][R10.64] ;  /* 0x000000060a0a7981 */ /* 0x000f62000c1e1b00 */
[----:B------:R-:W-:-:S04]  /*0210*/  UIADD3 UR4, UPT, UPT, UR4, 0x4, URZ ;  /* 0x0000000404047890 */ /* 0x000fc8000fffe0ff */
[----:B------:R-:W-:Y:S01]  /*0220*/  UISETP.GE.AND UP1, UPT, UR4, UR8, UPT ;  /* 0x000000080400728c */ /* 0x000fe2000bf26270 */
[----:B--2---:R-:W-:Y:S01]  /*0230*/  FADD.FTZ R17, R12, R2 ;  /* 0x000000020c117221 */ /* 0x004fe20000010000 */
[----:B------:R-:W-:-:S03]  /*0240*/  FADD.FTZ R2, R13, R3 ;  /* 0x000000030d027221 */ /* 0x000fc60000010000 */
[----:B---3--:R-:W-:Y:S01]  /*0250*/  FADD.FTZ R17, R17, R14 ;  /* 0x0000000e11117221 */ /* 0x008fe20000010000 */
[----:B------:R-:W-:-:S03]  /*0260*/  FADD.FTZ R2, R2, R15 ;  /* 0x0000000f02027221 */ /* 0x000fc60000010000 */
[----:B----4-:R-:W-:Y:S01]  /*0270*/  FADD.FTZ R17, R17, R8 ;  /* 0x0000000811117221 */ /* 0x010fe20000010000 */
[----:B------:R-:W-:-:S03]  /*0280*/  FADD.FTZ R12, R2, R9 ;  /* 0x00000009020c7221 */ /* 0x000fc60000010000 */
[----:B-----5:R-:W-:Y:S01]  /*0290*/  FADD.FTZ R2, R17, R10 ;  /* 0x0000000a11027221 */ /* 0x020fe20000010000 */
[----:B------:R-:W-:Y:S01]  /*02a0*/  FADD.FTZ R3, R12, R11 ;  /* 0x0000000b0c037221 */ /* 0x000fe20000010000 */
[----:B------:R-:W-:Y:S01]  /*02b0*/  IADD3 R11, PT, PT, R19, UR5, RZ ;  /* 0x00000005130b7c10 */ /* 0x000fe2000fffe0ff */
[----:B------:R-:W-:Y:S06]  /*02c0*/  BRA.U !UP1, `(.L_x_62) ;  /* 0xfffffffd09a47547 */ /* 0x000fec000b83ffff */
.L_x_61:
[----:B------:R-:W-:-:S04]  /*02d0*/  UIADD3 UR8, UPT, UPT, -UR4, UR9, URZ ;  /* 0x0000000904087290 */ /* 0x000fc8000fffe1ff */
[----:B------:R-:W-:-:S09]  /*02e0*/  UISETP.GT.AND UP1, UPT, UR8, 0x1, UPT ;  /* 0x000000010800788c */ /* 0x000fd2000bf24270 */
[----:B------:R-:W-:Y:S05]  /*02f0*/  BRA.U !UP1, `(.L_x_63) ;  /* 0x0000000109347547 */ /* 0x000fea000b800000 */
[----:B------:R-:W1:Y:S01]  /*0300*/  LDC.64 R8, c[0x0][0x380] ;  /* 0x0000e000ff087b82 */ /* 0x000e620000000a00 */
[C---:B------:R-:W-:Y:S01]  /*0310*/  IADD3 R13, PT, PT, R11.reuse, UR5, RZ ;  /* 0x000000050b0d7c10 */ /* 0x040fe2000fffe0ff */
[----:B-1----:R-:W-:-:S04]  /*0320*/  IMAD.WIDE.U32 R6, R11, 0x8, R8 ;  /* 0x000000080b067825 */ /* 0x002fc800078e0008 */
[----:B------:R-:W-:Y:S02]  /*0330*/  IMAD.WIDE.U32 R8, R13, 0x8, R8 ;  /* 0x000000080d087825 */ /* 0x000fe400078e0008 */
[----:B------:R-:W2:Y:S04]  /*0340*/  LDG.E.64 R6, desc[UR6][R6.64] ;  /* 0x0000000606067981 */ /* 0x000ea8000c1e1b00 */
[----:B------:R-:W3:Y:S01]  /*0350*/  LDG.E.64 R8, desc[UR6][R8.64] ;  /* 0x0000000608087981 */ /* 0x000ee2000c1e1b00 */
[----:B------:R-:W-:Y:S02]  /*0360*/  UIADD3 UR4, UPT, UPT, UR4, 0x2, URZ ;  /* 0x0000000204047890 */ /* 0x000fe4000fffe0ff */
[----:B------:R-:W-:Y:S01]  /*0370*/  UPLOP3.LUT UP0, UPT, UPT, UPT, UPT, 0x40, 0x4 ;  /* 0x000000000004789c */ /* 0x000fe20003f0e870 */
[----:B--2---:R-:W-:Y:S01]  /*0380*/  FADD.FTZ R11, R2, R6 ;  /* 0x00000006020b7221 */ /* 0x004fe20000010000 */
[----:B------:R-:W-:-:S03]  /*0390*/  FADD.FTZ R10, R3, R7 ;  /* 0x00000007030a7221 */ /* 0x000fc60000010000 */
[----:B---3--:R-:W-:Y:S01]  /*03a0*/  FADD.FTZ R2, R11, R8 ;  /* 0x000000080b027221 */ /* 0x008fe20000010000 */
[----:B------:R-:W-:Y:S01]  /*03b0*/  FADD.FTZ R3, R10, R9 ;  /* 0x000000090a037221 */ /* 0x000fe20000010000 */
[----:B------:R-:W-:-:S07]  /*03c0*/  IADD3 R11, PT, PT, R13, UR5, RZ ;  /* 0x000000050d0b7c10 */ /* 0x000fce000fffe0ff */
.L_x_63:
[----:B------:R-:W-:-:S09]  /*03d0*/  UISETP.NE.OR UP0, UPT, UR4, UR9, UP0 ;  /* 0x000000090400728c */ /* 0x000fd20008705670 */
[----:B------:R-:W-:Y:S05]  /*03e0*/  BRA.U !UP0, `(.L_x_64) ;  /* 0x0000000108287547 */ /* 0x000fea000b800000 */
.L_x_60:
[----:B0-----:R-:W-:-:S06]  /*03f0*/  IMAD.WIDE.U32 R6, R11, 0x8, R4 ;  /* 0x000000080b067825 */ /* 0x001fcc00078e0004 */
[----:B------:R-:W2:Y:S01]  /*0400*/  LDG.E.64 R6, desc[UR6][R6.64] ;  /* 0x0000000606067981 */ /* 0x000ea2000c1e1b00 */
[----:B------:R-:W-:Y:S01]  /*0410*/  UIADD3 UR4, UPT, UPT, UR4, 0x1, URZ ;  /* 0x0000000104047890 */ /* 0x000fe2000fffe0ff */
[----:B------:R-:W-:-:S03]  /*0420*/  IADD3 R11, PT, PT, R11, UR5, RZ ;  /* 0x000000050b0b7c10 */ /* 0x000fc6000fffe0ff */
[----:B------:R-:W-:Y:S01]  /*0430*/  UISETP.NE.AND UP0, UPT, UR4, UR9, UPT ;  /* 0x000000090400728c */ /* 0x000fe2000bf05270 */
[----:B--2---:R-:W-:Y:S01]  /*0440*/  FADD.FTZ R2, R6, R2 ;  /* 0x0000000206027221 */ /* 0x004fe20000010000 */
[----:B------:R-:W-:-:S07]  /*0450*/  FADD.FTZ R3, R7, R3 ;  /* 0x0000000307037221 */ /* 0x000fce0000010000 */
[----:B------:R-:W-:Y:S05]  /*0460*/  BRA.U UP0, `(.L_x_60) ;  /* 0xfffffffd00e07547 */ /* 0x000fea000b83ffff */
[----:B------:R-:W-:Y:S05]  /*0470*/  BRA `(.L_x_64) ;  /* 0x0000000000047947 */ /* 0x000fea0003800000 */
.L_x_59:
[----:B------:R-:W-:-:S07]  /*0480*/  CS2R R2, SRZ ;  /* 0x0000000000027805 */ /* 0x000fce000001ff00 */
.L_x_64:
[----:B0-----:R-:W0:Y:S02]  /*0490*/  LDC.64 R4, c[0x0][0x390] ;  /* 0x0000e400ff047b82 */ /* 0x001e240000000a00 */
[----:B0-----:R-:W-:-:S05]  /*04a0*/  IMAD.WIDE R4, R0, 0x8, R4 ;  /* 0x0000000800047825 */ /* 0x001fca00078e0204 */
[----:B------:R-:W-:Y:S01]  /*04b0*/  STG.E.64 desc[UR6][R4.64], R2 ;  /* 0x0000000204007986 */ /* 0x000fe2000c101b06 */
[----:B------:R-:W-:Y:S05]  /*04c0*/  EXIT ;  /* 0x000000000000794d */ /* 0x000fea0003800000 */
.L_x_65:
        /* <DEDUP_REMOVED lines=11> */
.L_x_98:


//--------------------- .text._Z17sumMatrixRowShortPK7complexiPS_ --------------------------
	.section	.text._Z17sumMatrixRowShortPK7complexiPS_,"ax",@progbits
	.align	128
.text._Z17sumMatrixRowShortPK7complexiPS_:
        .type           _Z17sumMatrixRowShortPK7complexiPS_,@function
        .size           _Z17sumMatrixRowShortPK7complexiPS_,(.L_x_99 - _Z17sumMatrixRowShortPK7complexiPS_)
        .other          _Z17sumMatrixRowShortPK7complexiPS_,@"STO_CUDA_ENTRY STV_DEFAULT"
_Z17sumMatrixRowShortPK7complexiPS_:
[----:B------:R-:W-:Y:S01]  /*0000*/  LDC R1, c[0x0][0x37c] ;  /* 0x0000df00ff017b82 */ /* 0x000fe20000000800 */
[----:B------:R-:W0:Y:S01]  /*0010*/  S2R R0, SR_TID.Y ;  /* 0x0000000000007919 */ /* 0x000e220000002200 */
[----:B------:R-:W1:Y:S01]  /*0020*/  LDCU UR6, c[0x0][0x388] ;  /* 0x00007100ff0677ac */ /* 0x000e620008000800 */
[----:B------:R-:W2:Y:S01]  /*0030*/  LDCU.64 UR4, c[0x0][0x358] ;  /* 0x00006b00ff0477ac */ /* 0x000ea20008000a00 */
[----:B-1----:R-:W-:Y:S01]  /*0040*/  UISETP.GT.AND UP0, UPT, UR6, URZ, UPT ;  /* 0x000000ff0600728c */ /* 0x002fe2000bf04270 */
[----:B0-----:R-:W-:-:S08]  /*0050*/  LOP3.LUT R0, R0, 0xffff, RZ, 0xc0, !PT ;  /* 0x0000ffff00007812 */ /* 0x001fd000078ec0ff */
[----:B--2---:R-:W-:Y:S05]  /*0060*/  BRA.U !UP0, `(.L_x_66) ;  /* 0x0000000508147547 */ /* 0x004fea000b800000 */
[----:B------:R-:W0:Y:S01]  /*0070*/  LDC.64 R12, c[0x0][0x380] ;  /* 0x0000e000ff0c7b82 */ /* 0x000e220000000a00 */
[----:B------:R-:W-:Y:S01]  /*0080*/  IMAD R5, R0, UR6, RZ ;  /* 0x0000000600057c24 */ /* 0x000fe2000f8e02ff */
[----:B------:R-:W-:Y:S04]  /*0090*/  BSSY.RECONVERGENT B1, `(.L_x_67) ;  /* 0x0000041000017945 */ /* 0x000fe80003800200 */
[----:B------:R-:W-:Y:S01]  /*00a0*/  BSSY.RELIABLE B0, `(.L_x_68) ;  /* 0x0000035000007945 */ /* 0x000fe20003800100 */
[----:B------:R-:W-:Y:S02]  /*00b0*/  CS2R R2, SRZ ;  /* 0x0000000000027805 */ /* 0x000fe4000001ff00 */
[----:B------:R-:W-:-:S04]  /*00c0*/  IADD3 R4, PT, PT, R5, UR6, RZ ;  /* 0x0000000605047c10 */ /* 0x000fc8000fffe0ff */
[C---:B------:R-:W-:Y:S01]  /*00d0*/  ISETP.GE.AND P0, PT, R5.reuse, R4, PT ;  /* 0x000000040500720c */ /* 0x040fe20003f06270 */
[----:B0-----:R-:W-:-:S12]  /*00e0*/  IMAD.WIDE R12, R5, 0x8, R12 ;  /* 0x00000008050c7825 */ /* 0x001fd800078e020c */
        /* <DEDUP_REMOVED lines=8> */
.L_x_72:
[----:B------:R-:W-:Y:S01]  /*0170*/  IMAD.MOV.U32 R8, RZ, RZ, R12 ;  /* 0x000000ffff087224 */ /* 0x000fe200078e000c */
[----:B------:R-:W-:-:S05]  /*0180*/  MOV R9, R13 ;  /* 0x0000000d00097202 */ /* 0x000fca0000000f00 */
[----:B------:R-:W2:Y:S04]  /*0190*/  LDG.E.64 R12, desc[UR4][R8.64] ;  /* 0x00000004080c7981 */ /* 0x000ea8000c1e1b00 */
[----:B------:R-:W3:Y:S04]  /*01a0*/  LDG.E.64 R16, desc[UR4][R8.64+0x8] ;  /* 0x0000080408107981 */ /* 0x000ee8000c1e1b00 */
[----:B------:R-:W4:Y:S04]  /*01b0*/  LDG.E.64 R10, desc[UR4][R8.64+0x10] ;  /* 0x00001004080a7981 */ /* 0x000f28000c1e1b00 */
[----:B------:R-:W5:Y:S01]  /*01c0*/  LDG.E.64 R6, desc[UR4][R8.64+0x18] ;  /* 0x0000180408067981 */ /* 0x000f62000c1e1b00 */
[----:B------:R-:W-:-:S05]  /*01d0*/  VIADD R5, R5, 0x4 ;  /* 0x0000000405057836 */ /* 0x000fca0000000000 */
[----:B------:R-:W-:Y:S01]  /*01e0*/  ISETP.GE.AND P1, PT, R5, R14, PT ;  /* 0x0000000e0500720c */ /* 0x000fe20003f26270 */
[----:B--2---:R-:W-:Y:S01]  /*01f0*/  FADD.FTZ R15, R12, R2 ;  /* 0x000000020c0f7221 */ /* 0x004fe20000010000 */
[----:B------:R-:W-:Y:S01]  /*0200*/  FADD.FTZ R2, R13, R3 ;  /* 0x000000030d027221 */ /* 0x000fe20000010000 */
[----:B------:R-:W-:Y:S02]  /*0210*/  IADD3 R12, P2, PT, R8, 0x20, RZ ;  /* 0x00000020080c7810 */ /* 0x000fe40007f5e0ff */
[----:B---3--:R-:W-:Y:S01]  /*0220*/  FADD.FTZ R15, R15, R16 ;  /* 0x000000100f0f7221 */ /* 0x008fe20000010000 */
[----:B------:R-:W-:Y:S01]  /*0230*/  FADD.FTZ R2, R2, R17 ;  /* 0x0000001102027221 */ /* 0x000fe20000010000 */
[----:B------:R-:W-:Y:S02]  /*0240*/  IADD3.X R13, PT, PT, RZ, R9, RZ, P2, !PT ;  /* 0x00000009ff0d7210 */ /* 0x000fe400017fe4ff */
[----:B----4-:R-:W-:Y:S01]  /*0250*/  FADD.FTZ R15, R15, R10 ;  /* 0x0000000a0f0f7221 */ /* 0x010fe20000010000 */
[----:B------:R-:W-:-:S03]  /*0260*/  FADD.FTZ R10, R2, R11 ;  /* 0x0000000b020a7221 */ /* 0x000fc60000010000 */
[----:B-----5:R-:W-:Y:S01]  /*0270*/  FADD.FTZ R2, R15, R6 ;  /* 0x000000060f027221 */ /* 0x020fe20000010000 */
[----:B------:R-:W-:Y:S01]  /*0280*/  FADD.FTZ R3, R10, R7 ;  /* 0x000000070a037221 */ /* 0x000fe20000010000 */
[----:B------:R-:W-:Y:S06]  /*0290*/  @!P1 BRA `(.L_x_72) ;  /* 0xfffffffc00b49947 */ /* 0x000fec000383ffff */
.L_x_71:
[----:B------:R-:W-:Y:S05]  /*02a0*/  BSYNC.RECONVERGENT B2 ;  /* 0x0000000000027941 */ /* 0x000fea0003800200 */
.L_x_70:
[----:B------:R-:W-:Y:S01]  /*02b0*/  IMAD.IADD R6, R4, 0x1, -R5 ;  /* 0x0000000104067824 */ /* 0x000fe200078e0a05 */
[----:B------:R-:W-:Y:S04]  /*02c0*/  BSSY.RECONVERGENT B2, `(.L_x_73) ;  /* 0x000000f000027945 */ /* 0x000fe80003800200 */
[----:B------:R-:W-:-:S13]  /*02d0*/  ISETP.GT.AND P1, PT, R6, 0x1, PT ;  /* 0x000000010600780c */ /* 0x000fda0003f24270 */
[----:B------:R-:W-:Y:S05]  /*02e0*/  @!P1 BRA `(.L_x_74) ;  /* 0x0000000000309947 */ /* 0x000fea0003800000 */
[----:B------:R-:W-:Y:S01]  /*02f0*/  MOV R6, R12 ;  /* 0x0000000c00067202 */ /* 0x000fe20000000f00 */
[----:B------:R-:W-:-:S05]  /*0300*/  IMAD.MOV.U32 R7, RZ, RZ, R13 ;  /* 0x000000ffff077224 */ /* 0x000fca00078e000d */
[----:B------:R-:W2:Y:S04]  /*0310*/  LDG.E.64 R8, desc[UR4][R6.64] ;  /* 0x0000000406087981 */ /* 0x000ea8000c1e1b00 */
[----:B------:R-:W3:Y:S01]  /*0320*/  LDG.E.64 R14, desc[UR4][R6.64+0x8] ;  /* 0x00000804060e7981 */ /* 0x000ee2000c1e1b00 */
[----:B------:R-:W-:Y:S02]  /*0330*/  IADD3 R12, P1, PT, R12, 0x10, RZ ;  /* 0x000000100c0c7810 */ /* 0x000fe40007f3e0ff */
[----:B------:R-:W-:Y:S02]  /*0340*/  PLOP3.LUT P0, PT, PT, PT, PT, 0x8, 0x80 ;  /* 0x000000000080781c */ /* 0x000fe40003f0e170 */
[----:B------:R-:W-:Y:S01]  /*0350*/  IADD3 R5, PT, PT, R5, 0x2, RZ ;  /* 0x0000000205057810 */ /* 0x000fe20007ffe0ff */
[----:B------:R-:W-:-:S02]  /*0360*/  IMAD.X R13, RZ, RZ, R13, P1 ;  /* 0x000000ffff0d7224 */ /* 0x000fc400008e060d */
[----:B--2---:R-:W-:Y:S01]  /*0370*/  FADD.FTZ R11, R2, R8 ;  /* 0x00000008020b7221 */ /* 0x004fe20000010000 */
[----:B------:R-:W-:-:S03]  /*0380*/  FADD.FTZ R8, R3, R9 ;  /* 0x0000000903087221 */ /* 0x000fc60000010000 */
[----:B---3--:R-:W-:Y:S01]  /*0390*/  FADD.FTZ R2, R11, R14 ;  /* 0x0000000e0b027221 */ /* 0x008fe20000010000 */
[----:B------:R-:W-:-:S07]  /*03a0*/  FADD.FTZ R3, R8, R15 ;  /* 0x0000000f08037221 */ /* 0x000fce0000010000 */
.L_x_74:
[----:B------:R-:W-:Y:S05]  /*03b0*/  BSYNC.RECONVERGENT B2 ;  /* 0x0000000000027941 */ /* 0x000fea0003800200 */
.L_x_73:
[----:B------:R-:W-:-:S13]  /*03c0*/  ISETP.NE.OR P0, PT, R5, R4, P0 ;  /* 0x000000040500720c */ /* 0x000fda0000705670 */
[----:B------:R-:W-:Y:S05]  /*03d0*/  @!P0 BREAK.RELIABLE B0 ;  /* 0x0000000000008942 */ /* 0x000fea0003800100 */
[----:B------:R-:W-:Y:S05]  /*03e0*/  @!P0 BRA `(.L_x_75) ;  /* 0x00000000002c8947 */ /* 0x000fea0003800000 */
.L_x_69:
[----:B------:R-:W-:Y:S05]  /*03f0*/  BSYNC.RELIABLE B0 ;  /* 0x0000000000007941 */ /* 0x000fea0003800100 */
.L_x_68:
[----:B------:R-:W-:Y:S01]  /*0400*/  MOV R6, R12 ;  /* 0x0000000c00067202 */ /* 0x000fe20000000f00 */
[----:B------:R-:W-:-:S06]  /*0410*/  IMAD.MOV.U32 R7, RZ, RZ, R13 ;  /* 0x000000ffff077224 */ /* 0x000fcc00078e000d */
[----:B------:R-:W2:Y:S01]  /*0420*/  LDG.E.64 R6, desc[UR4][R6.64] ;  /* 0x0000000406067981 */ /* 0x000ea2000c1e1b00 */
[----:B------:R-:W-:Y:S02]  /*0430*/  IADD3 R5, PT, PT, R5, 0x1, RZ ;  /* 0x0000000105057810 */ /* 0x000fe40007ffe0ff */
[----:B------:R-:W-:Y:S02]  /*0440*/  IADD3 R12, P1, PT, R12, 0x8, RZ ;  /* 0x000000080c0c7810 */ /* 0x000fe40007f3e0ff */
[----:B------:R-:W-:Y:S02]  /*0450*/  ISETP.NE.AND P0, PT, R5, R4, PT ;  /* 0x000000040500720c */ /* 0x000fe40003f05270 */
[----:B------:R-:W-:Y:S01]  /*0460*/  IADD3.X R13, PT, PT, RZ, R13, RZ, P1, !PT ;  /* 0x0000000dff0d7210 */ /* 0x000fe20000ffe4ff */
[----:B--2---:R-:W-:Y:S01]  /*0470*/  FADD.FTZ R2, R6, R2 ;  /* 0x0000000206027221 */ /* 0x004fe20000010000 */
[----:B------:R-:W-:-:S09]  /*0480*/  FADD.FTZ R3, R7, R3 ;  /* 0x0000000307037221 */ /* 0x000fd20000010000 */
[----:B------:R-:W-:Y:S05]  /*0490*/  @P0 BRA `(.L_x_68) ;  /* 0xfffffffc00d80947 */ /* 0x000fea000383ffff */
.L_x_75:
[----:B------:R-:W-:Y:S05]  /*04a0*/  BSYNC.RECONVERGENT B1 ;  /* 0x0000000000017941 */ /* 0x000fea0003800200 */
.L_x_67:
[----:B------:R-:W-:Y:S05]  /*04b0*/  BRA `(.L_x_76) ;  /* 0x0000000000047947 */ /* 0x000fea0003800000 */
.L_x_66:
[----:B------:R-:W-:-:S07]  /*04c0*/  CS2R R2, SRZ ;  /* 0x0000000000027805 */ /* 0x000fce000001ff00 */
.L_x_76:
[----:B------:R-:W0:Y:S02]  /*04d0*/  LDC.64 R4, c[0x0][0x390] ;  /* 0x0000e400ff047b82 */ /* 0x000e240000000a00 */
[----:B0-----:R-:W-:-:S05]  /*04e0*/  IMAD.WIDE.U32 R4, R0, 0x8, R4 ;  /* 0x0000000800047825 */ /* 0x001fca00078e0004 */
[----:B------:R-:W-:Y:S01]  /*04f0*/  STG.E.64 desc[UR4][R4.64], R2 ;  /* 0x0000000204007986 */ /* 0x000fe2000c101b04 */
[----:B------:R-:W-:Y:S05]  /*0500*/  EXIT ;  /* 0x000000000000794d */ /* 0x000fea0003800000 */
.L_x_77:
        /* <DEDUP_REMOVED lines=15> */
.L_x_99:


//--------------------- .text._Z16MatVecMulComplexPK7complexiiPS_S2_ --------------------------
	.section	.text._Z16MatVecMulComplexPK7complexiiPS_S2_,"ax",@progbits
	.align	128
.text._Z16MatVecMulComplexPK7complexiiPS_S2_:
        .type           _Z16MatVecMulComplexPK7complexiiPS_S2_,@function
        .size           _Z16MatVecMulComplexPK7complexiiPS_S2_,(.L_x_100 - _Z16MatVecMulComplexPK7complexiiPS_S2_)
        .other          _Z16MatVecMulComplexPK7complexiiPS_S2_,@"STO_CUDA_ENTRY STV_DEFAULT"
_Z16MatVecMulComplexPK7complexiiPS_S2_:
[----:B------:R-:W-:Y:S01]  /*0000*/  LDC R1, c[0x0][0x37c] ;  /* 0x0000df00ff017b82 */ /* 0x000fe20000000800 */
[----:B------:R-:W0:Y:S07]  /*0010*/  S2R R0, SR_TID.X ;  /* 0x0000000000007919 */ /* 0x000e2e0000002100 */
[----:B------:R-:W1:Y:S01]  /*0020*/  S2UR UR5, SR_CgaCtaId ;  /* 0x00000000000579c3 */ /* 0x000e620000008800 */
[----:B------:R-:W2:Y:S01]  /*0030*/  LDCU UR6, c[0x0][0x360] ;  /* 0x00006c00ff0677ac */ /* 0x000ea20008000800 */
[----:B------:R-:W-:Y:S01]  /*0040*/  UMOV UR4, 0x400 ;  /* 0x0000040000047882 */ /* 0x000fe20000000000 */
[----:B------:R-:W3:Y:S01]  /*0050*/  LDCU UR11, c[0x0][0x38c] ;  /* 0x00007180ff0b77ac */ /* 0x000ee20008000800 */
[----:B------:R-:W4:Y:S01]  /*0060*/  LDCU.64 UR8, c[0x0][0x358] ;  /* 0x00006b00ff0877ac */ /* 0x000f220008000a00 */
[----:B--2---:R-:W-:-:S02]  /*0070*/  ULOP3.LUT UR6, UR6, 0xffff, URZ, 0xc0, !UPT ;  /* 0x0000ffff06067892 */ /* 0x004fc4000f8ec0ff */
[----:B-1----:R-:W-:Y:S02]  /*0080*/  ULEA UR5, UR5, UR4, 0x18 ;  /* 0x0000000405057291 */ /* 0x002fe4000f8ec0ff */
[----:B---3--:R-:W-:Y:S02]  /*0090*/  UISETP.GT.AND UP0, UPT, UR11, URZ, UPT ;  /* 0x000000ff0b00728c */ /* 0x008fe4000bf04270 */
[----:B------:R-:W-:Y:S01]  /*00a0*/  UIMAD UR10, UR6, 0x4, UR5 ;  /* 0x00000004060a78a4 */ /* 0x000fe2000f8e0205 */
[----:B0-----:R-:W-:-:S04]  /*00b0*/  LOP3.LUT R0, R0, 0xffff, RZ, 0xc0, !PT ;  /* 0x0000ffff00007812 */ /* 0x001fc800078ec0ff */
[C---:B------:R-:W-:Y:S02]  /*00c0*/  LEA R6, R0.reuse, UR5, 0x2 ;  /* 0x0000000500067c11 */ /* 0x040fe4000f8e10ff */
[----:B------:R-:W-:-:S03]  /*00d0*/  LEA R7, R0, UR10, 0x2 ;  /* 0x0000000a00077c11 */ /* 0x000fc6000f8e10ff */
[----:B------:R0:W-:Y:S04]  /*00e0*/  STS [R6], RZ ;  /* 0x000000ff06007388 */ /* 0x0001e80000000800 */
[----:B------:R0:W-:Y:S01]  /*00f0*/  STS [R7], RZ ;  /* 0x000000ff07007388 */ /* 0x0001e20000000800 */
[----:B----4-:R-:W-:Y:S05]  /*0100*/  BRA.U !UP0, `(.L_x_78) ;  /* 0x0000000508f07547 */ /* 0x010fea000b800000 */
[----:B------:R-:W1:Y:S01]  /*0110*/  S2R R3, SR_CTAID.X ;  /* 0x0000000000037919 */ /* 0x000e620000002500 */
[----:B------:R-:W2:Y:S01]  /*0120*/  LDC R5, c[0x0][0x364] ;  /* 0x0000d900ff057b82 */ /* 0x000ea20000000800 */
[----:B------:R-:W-:Y:S01]  /*0130*/  UISETP.GT.AND UP0, UPT, UR11, URZ, UPT ;  /* 0x000000ff0b00728c */ /* 0x000fe2000bf04270 */
[----:B------:R-:W3:Y:S06]  /*0140*/  S2R R2, SR_TID.Y ;  /* 0x0000000000027919 */ /* 0x000eec0000002200 */
[----:B------:R-:W4:Y:S08]  /*0150*/  LDC R8, c[0x0][0x370] ;  /* 0x0000dc00ff087b82 */ /* 0x000f300000000800 */
[----:B------:R-:W5:Y:S08]  /*0160*/  S2UR UR4, SR_CTAID.Y ;  /* 0x00000000000479c3 */ /* 0x000f700000002600 */
[----:B------:R-:W0:Y:S01]  /*0170*/  LDC.64 R10, c[0x0][0x380] ;  /* 0x0000e000ff0a7b82 */ /* 0x000e220000000a00 */
[----:B--2---:R-:W-:-:S02]  /*0180*/  LOP3.LUT R5, R5, 0xffff, RZ, 0xc0, !PT ;  /* 0x0000ffff05057812 */ /* 0x004fc400078ec0ff */
[----:B-1----:R-:W-:Y:S02]  /*0190*/  LOP3.LUT R3, R3, 0xffff, RZ, 0xc0, !PT ;  /* 0x0000ffff03037812 */ /* 0x002fe400078ec0ff */
[----:B----4-:R-:W-:Y:S02]  /*01a0*/  LOP3.LUT R8, R8, 0xffff, RZ, 0xc0, !PT ;  /* 0x0000ffff08087812 */ /* 0x010fe400078ec0ff */
[----:B---3--:R-:W-:Y:S01]  /*01b0*/  LOP3.LUT R2, R2, 0xffff, RZ, 0xc0, !PT ;  /* 0x0000ffff02027812 */ /* 0x008fe200078ec0ff */
[----:B------:R-:W-:Y:S02]  /*01c0*/  IMAD R21, R3, UR6, R0 ;  /* 0x0000000603157c24 */ /* 0x000fe4000f8e0200 */
[----:B------:R-:W-:Y:S01]  /*01d0*/  IMAD R8, R8, UR6, RZ ;  /* 0x0000000608087c24 */ /* 0x000fe2000f8e02ff */
[----:B-----5:R-:W-:-:S03]  /*01e0*/  ULOP3.LUT UR4, UR4, 0xffff, URZ, 0xc0, !UPT ;  /* 0x0000ffff04047892 */ /* 0x020fc6000f8ec0ff */
[----:B------:R-:W-:-:S03]  /*01f0*/  IMAD R3, R8, UR11, RZ ;  /* 0x0000000b08037c24 */ /* 0x000fc6000f8e02ff */
[----:B------:R-:W-:Y:S01]  /*0200*/  IMAD R2, R5, UR4, R2 ;  /* 0x0000000405027c24 */ /* 0x000fe2000f8e0202 */
[----:B------:R-:W-:-:S03]  /*0210*/  UMOV UR4, URZ ;  /* 0x000000ff00047c82 */ /* 0x000fc60008000000 */
[----:B------:R-:W-:Y:S02]  /*0220*/  IMAD R3, R2, R3, R21 ;  /* 0x0000000302037224 */ /* 0x000fe400078e0215 */
[----:B0-----:R-:W-:-:S04]  /*0230*/  IMAD.WIDE R20, R21, 0x8, R10 ;  /* 0x0000000815147825 */ /* 0x001fc800078e020a */
[----:B------:R-:W-:Y:S01]  /*0240*/  IMAD.WIDE R10, R3, 0x8, R10 ;  /* 0x00000008030a7825 */ /* 0x000fe200078e020a */
[----:B------:R-:W-:Y:S06]  /*0250*/  BRA.U !UP0, `(.L_x_79) ;  /* 0x0000000508607547 */ /* 0x000fec000b800000 */
[----:B------:R-:W-:Y:S02]  /*0260*/  UIADD3 UR7, UPT, UPT, -UR4, UR11, URZ ;  /* 0x0000000b04077290 */ /* 0x000fe4000fffe1ff */
[----:B------:R-:W-:Y:S02]  /*0270*/  UPLOP3.LUT UP0, UPT, UPT, UPT, UPT, 0x80, 0x8 ;  /* 0x000000000008789c */ /* 0x000fe40003f0f070 */
[----:B------:R-:W-:-:S09]  /*0280*/  UISETP.GT.AND UP1, UPT, UR7, 0x3, UPT ;  /* 0x000000030700788c */ /* 0x000fd2000bf24270 */
[----:B------:R-:W-:Y:S05]  /*0290*/  BRA.U !UP1, `(.L_x_80) ;  /* 0x0000000109d47547 */ /* 0x000fea000b800000 */
[----:B------:R-:W-:Y:S02]  /*02a0*/  UIADD3 UR7, UPT, UPT, UR11, -0x3, URZ ;  /* 0xfffffffd0b077890 */ /* 0x000fe4000fffe0ff */
[----:B------:R-:W-:-:S11]  /*02b0*/  UPLOP3.LUT UP0, UPT, UPT, UPT, UPT, 0x40, 0x4 ;  /* 0x000000000004789c */ /* 0x000fd60003f0e870 */
.L_x_81:
[----:B0-----:R0:W2:Y:S04]  /*02c0*/  LDG.E.64 R4, desc[UR8][R20.64] ;  /* 0x0000000814047981 */ /* 0x0010a8000c1e1b00 */
[----:B------:R1:W2:Y:S01]  /*02d0*/  LDG.E.64 R2, desc[UR8][R10.64] ;  /* 0x000000080a027981 */ /* 0x0002a2000c1e1b00 */
[----:B------:R-:W-:-:S03]  /*02e0*/  IMAD.WIDE.U32 R24, R8, 0x8, R20 ;  /* 0x0000000808187825 */ /* 0x000fc600078e0014 */
[----:B------:R-:W2:Y:S01]  /*02f0*/  LDS R9, [R6] ;  /* 0x0000000006097984 */ /* 0x000ea20000000800 */
[----:B------:R-:W-:-:S03]  /*0300*/  IMAD.WIDE.U32 R26, R8, 0x8, R10 ;  /* 0x00000008081a7825 */ /* 0x000fc600078e000a */
[----:B------:R-:W3:Y:S04]  /*0310*/  LDG.E.64 R12, desc[UR8][R24.64] ;  /* 0x00000008180c7981 */ /* 0x000ee8000c1e1b00 */
[----:B------:R-:W3:Y:S01]  /*0320*/  LDG.E.64 R14, desc[UR8][R26.64] ;  /* 0x000000081a0e7981 */ /* 0x000ee2000c1e1b00 */
[----:B0-----:R-:W-:-:S04]  /*0330*/  IMAD.WIDE.U32 R20, R8, 0x8, R24 ;  /* 0x0000000808147825 */ /* 0x001fc800078e0018 */
[C---:B------:R-:W-:Y:S01]  /*0340*/  IMAD.WIDE.U32 R28, R8.reuse, 0x8, R26 ;  /* 0x00000008081c7825 */ /* 0x040fe200078e001a */
[----:B------:R0:W4:Y:S04]  /*0350*/  LDG.E.64 R16, desc[UR8][R20.64] ;  /* 0x0000000814107981 */ /* 0x000128000c1e1b00 */
[----:B------:R-:W4:Y:S01]  /*0360*/  LDG.E.64 R18, desc[UR8][R28.64] ;  /* 0x000000081c127981 */ /* 0x000f22000c1e1b00 */
[----:B-1----:R-:W-:-:S04]  /*0370*/  IMAD.WIDE.U32 R10, R8, 0x8, R28 ;  /* 0x00000008080a7825 */ /* 0x002fc800078e001c */
[----:B0-----:R-:W-:Y:S01]  /*0380*/  IMAD.WIDE.U32 R20, R8, 0x8, R20 ;  /* 0x0000000808147825 */ /* 0x001fe200078e0014 */
[----:B------:R-:W5:Y:S04]  /*0390*/  LDG.E.64 R24, desc[UR8][R10.64] ;  /* 0x000000080a187981 */ /* 0x000f68000c1e1b00 */
[----:B------:R-:W5:Y:S01]  /*03a0*/  LDG.E.64 R22, desc[UR8][R20.64] ;  /* 0x0000000814167981 */ /* 0x000f62000c1e1b00 */
[----:B--2---:R-:W-:-:S04]  /*03b0*/  FFMA.FTZ R9, R4, R2, R9 ;  /* 0x0000000204097223 */ /* 0x004fc80000010009 */
[----:B------:R-:W-:-:S05]  /*03c0*/  FFMA.FTZ R9, R5, R3, R9 ;  /* 0x0000000305097223 */ /* 0x000fca0000010009 */
[----:B------:R-:W-:Y:S04]  /*03d0*/  STS [R6], R9 ;  /* 0x0000000906007388 */ /* 0x000fe80000000800 */
[----:B------:R-:W0:Y:S02]  /*03e0*/  LDS R27, [R7] ;  /* 0x00000000071b7984 */ /* 0x000e240000000800 */
[----:B0-----:R-:W-:-:S04]  /*03f0*/  FFMA.FTZ R4, R4, R3, R27 ;  /* 0x0000000304047223 */ /* 0x001fc8000001001b */
[----:B------:R-:W-:-:S05]  /*0400*/  FFMA.FTZ R4, R5, -R2, R4 ;  /* 0x8000000205047223 */ /* 0x000fca0000010004 */
[----:B------:R-:W-:Y:S04]  /*0410*/  STS [R7], R4 ;  /* 0x0000000407007388 */ /* 0x000fe80000000800 */
[----:B------:R-:W3:Y:S02]  /*0420*/  LDS R3, [R6] ;  /* 0x0000000006037984 */ /* 0x000ee40000000800 */
[----:B---3--:R-:W-:-:S04]  /*0430*/  FFMA.FTZ R2, R12, R14, R3 ;  /* 0x0000000e0c027223 */ /* 0x008fc80000010003 */
[----:B------:R-:W-:-:S05]  /*0440*/  FFMA.FTZ R3, R13, R15, R2 ;  /* 0x0000000f0d037223 */ /* 0x000fca0000010002 */
[----:B------:R-:W-:Y:S04]  /*0450*/  STS [R6], R3 ;  /* 0x0000000306007388 */ /* 0x000fe80000000800 */
[----:B------:R-:W0:Y:S02]  /*0460*/  LDS R5, [R7] ;  /* 0x0000000007057984 */ /* 0x000e240000000800 */
[----:B0-----:R-:W-:-:S04]  /*0470*/  FFMA.FTZ R12, R12, R15, R5 ;  /* 0x0000000f0c0c7223 */ /* 0x001fc80000010005 */
[----:B------:R-:W-:-:S05]  /*0480*/  FFMA.FTZ R12, R13, -R14, R12 ;  /* 0x8000000e0d0c7223 */ /* 0x000fca000001000c */
[----:B------:R-:W-:Y:S04]  /*0490*/  STS [R7], R12 ;  /* 0x0000000c07007388 */ /* 0x000fe80000000800 */
[----:B------:R-:W4:Y:S02]  /*04a0*/  LDS R5, [R6] ;  /* 0x0000000006057984 */ /* 0x000f240000000800 */
[----:B----4-:R-:W-:-:S04]  /*04b0*/  FFMA.FTZ R2, R16, R18, R5 ;  /* 0x0000001210027223 */ /* 0x010fc80000010005 */
[----:B------:R-:W-:-:S05]  /*04c0*/  FFMA.FTZ R5, R17, R19, R2 ;  /* 0x0000001311057223 */ /* 0x000fca0000010002 */
[----:B------:R-:W-:Y:S04]  /*04d0*/  STS [R6], R5 ;  /* 0x0000000506007388 */ /* 0x000fe80000000800 */
[----:B------:R-:W0:Y:S02]  /*04e0*/  LDS R9, [R7] ;  /* 0x0000000007097984 */ /* 0x000e240000000800 */
[----:B0-----:R-:W-:-:S04]  /*04f0*/  FFMA.FTZ R16, R16, R19, R9 ;  /* 0x0000001310107223 */ /* 0x001fc80000010009 */
[----:B------:R-:W-:-:S05]  /*0500*/  FFMA.FTZ R16, R17, -R18, R16 ;  /* 0x8000001211107223 */ /* 0x000fca0000010010 */
[----:B------:R-:W-:Y:S04]  /*0510*/  STS [R7], R16 ;  /* 0x0000001007007388 */ /* 0x000fe80000000800 */
[----:B------:R-:W5:Y:S02]  /*0520*/  LDS R3, [R6] ;  /* 0x0000000006037984 */ /* 0x000f640000000800 */
[----:B-----5:R-:W-:-:S04]  /*0530*/  FFMA.FTZ R2, R22, R24, R3 ;  /* 0x0000001816027223 */ /* 0x020fc80000010003 */
[----:B------:R-:W-:-:S05]  /*0540*/  FFMA.FTZ R3, R23, R25, R2 ;  /* 0x0000001917037223 */ /* 0x000fca0000010002 */
[----:B------:R-:W-:Y:S04]  /*0550*/  STS [R6], R3 ;  /* 0x0000000306007388 */ /* 0x000fe80000000800 */
[----:B------:R-:W0:Y:S01]  /*0560*/  LDS R9, [R7] ;  /* 0x0000000007097984 */ /* 0x000e220000000800 */
[----:B------:R-:W-:-:S04]  /*0570*/  UIADD3 UR4, UPT, UPT, UR4, 0x4, URZ ;  /* 0x0000000404047890 */ /* 0x000fc8000fffe0ff */
[----:B------:R-:W-:Y:S01]  /*0580*/  UISETP.GE.AND UP1, UPT, UR4, UR7, UPT ;  /* 0x000000070400728c */ /* 0x000fe2000bf26270 */
[----:B------:R-:W-:-:S04]  /*0590*/  IMAD.WIDE.U32 R20, R8, 0x8, R20 ;  /* 0x0000000808147825 */ /* 0x000fc800078e0014 */
[----:B------:R-:W-:-:S04]  /*05a0*/  IMAD.WIDE.U32 R10, R8, 0x8, R10 ;  /* 0x00000008080a7825 */ /* 0x000fc800078e000a */
[----:B0-----:R-:W-:-:S04]  /*05b0*/  FFMA.FTZ R22, R22, R25, R9 ;  /* 0x0000001916167223 */ /* 0x001fc80000010009 */
[----:B------:R-:W-:-:S05]  /*05c0*/  FFMA.FTZ R22, R23, -R24, R22 ;  /* 0x8000001817167223 */ /* 0x000fca0000010016 */
[----:B------:R0:W-:Y:S01]  /*05d0*/  STS [R7], R22 ;  /* 0x0000001607007388 */ /* 0x0001e20000000800 */
[----:B------:R-:W-:Y:S05]  /*05e0*/  BRA.U !UP1, `(.L_x_81) ;  /* 0xfffffffd09347547 */ /* 0x000fea000b83ffff */
.L_x_80:
[----:B------:R-:W-:-:S04]  /*05f0*/  UIADD3 UR7, UPT, UPT, -UR4, UR11, URZ ;  /* 0x0000000b04077290 */ /* 0x000fc8000fffe1ff */
[----:B------:R-:W-:-:S09]  /*0600*/  UISETP.GT.AND UP1, UPT, UR7, 0x1, UPT ;  /* 0x000000010700788c */ /* 0x000fd2000bf24270 */
[----:B------:R-:W-:Y:S05]  /*0610*/  BRA.U !UP1, `(.L_x_82) ;  /* 0x0000000109687547 */ /* 0x000fea000b800000 */
[----:B------:R1:W0:Y:S04]  /*0620*/  LDG.E.64 R2, desc[UR8][R20.64] ;  /* 0x0000000814027981 */ /* 0x000228000c1e1b00 */
[----:B------:R2:W0:Y:S01]  /*0630*/  LDG.E.64 R4, desc[UR8][R10.64] ;  /* 0x000000080a047981 */ /* 0x000422000c1e1b00 */
[----:B------:R-:W-:-:S03]  /*0640*/  IMAD.WIDE.U32 R14, R8, 0x8, R20 ;  /* 0x00000008080e7825 */ /* 0x000fc600078e0014 */
[----:B------:R-:W0:Y:S01]  /*0650*/  LDS R9, [R6] ;  /* 0x0000000006097984 */ /* 0x000e220000000800 */
[----:B------:R-:W-:-:S03]  /*0660*/  IMAD.WIDE.U32 R12, R8, 0x8, R10 ;  /* 0x00000008080c7825 */ /* 0x000fc600078e000a */
[----:B------:R-:W3:Y:S04]  /*0670*/  LDG.E.64 R16, desc[UR8][R14.64] ;  /* 0x000000080e107981 */ /* 0x000ee8000c1e1b00 */
[----:B------:R-:W3:Y:S01]  /*0680*/  LDG.E.64 R18, desc[UR8][R12.64] ;  /* 0x000000080c127981 */ /* 0x000ee2000c1e1b00 */
[C---:B-1----:R-:W-:Y:S01]  /*0690*/  IMAD.WIDE.U32 R20, R8.reuse, 0x8, R14 ;  /* 0x0000000808147825 */ /* 0x042fe200078e000e */
[----:B------:R-:W-:Y:S02]  /*06a0*/  UIADD3 UR4, UPT, UPT, UR4, 0x2, URZ ;  /* 0x0000000204047890 */ /* 0x000fe4000fffe0ff */
[----:B------:R-:W-:Y:S01]  /*06b0*/  UPLOP3.LUT UP0, UPT, UPT, UPT, UPT, 0x40, 0x4 ;  /* 0x000000000004789c */ /* 0x000fe20003f0e870 */
[----:B--2---:R-:W-:-:S04]  /*06c0*/  IMAD.WIDE.U32 R10, R8, 0x8, R12 ;  /* 0x00000008080a7825 */ /* 0x004fc800078e000c */
[----:B0-----:R-:W-:-:S04]  /*06d0*/  FFMA.FTZ R22, R2, R4, R9 ;  /* 0x0000000402167223 */ /* 0x001fc80000010009 */
        /* <DEDUP_REMOVED lines=13> */
[----:B------:R1:W-:Y:S02]  /*07b0*/  STS [R7], R16 ;  /* 0x0000001007007388 */ /* 0x0003e40000000800 */
.L_x_82:
[----:B------:R-:W-:-:S09]  /*07c0*/  UISETP.NE.OR UP0, UPT, UR4, UR11, UP0 ;  /* 0x0000000b0400728c */ /* 0x000fd20008705670 */
[----:B------:R-:W-:Y:S05]  /*07d0*/  BRA.U !UP0, `(.L_x_78) ;  /* 0x00000001083c7547 */ /* 0x000fea000b800000 */
.L_x_79:
[----:B--2---:R2:W3:Y:S04]  /*07e0*/  LDG.E.64 R4, desc[UR8][R20.64] ;  /* 0x0000000814047981 */ /* 0x0044e8000c1e1b00 */
[----:B------:R4:W3:Y:S01]  /*07f0*/  LDG.E.64 R12, desc[UR8][R10.64] ;  /* 0x000000080a0c7981 */ /* 0x0008e2000c1e1b00 */
[----:B------:R-:W-:-:S03]  /*0800*/  UIADD3 UR4, UPT, UPT, UR4, 0x1, URZ ;  /* 0x0000000104047890 */ /* 0x000fc6000fffe0ff */
[----:B------:R-:W3:Y:S01]  /*0810*/  LDS R3, [R6] ;  /* 0x0000000006037984 */ /* 0x000ee20000000800 */
[----:B------:R-:W-:Y:S01]  /*0820*/  UISETP.NE.AND UP0, UPT, UR4, UR11, UPT ;  /* 0x0000000b0400728c */ /* 0x000fe2000bf05270 */
[----:B--2---:R-:W-:-:S04]  /*0830*/  IMAD.WIDE.U32 R20, R8, 0x8, R20 ;  /* 0x0000000808147825 */ /* 0x004fc800078e0014 */
[----:B----4-:R-:W-:-:S04]  /*0840*/  IMAD.WIDE.U32 R10, R8, 0x8, R10 ;  /* 0x00000008080a7825 */ /* 0x010fc800078e000a */
[----:B---3--:R-:W-:-:S04]  /*0850*/  FFMA.FTZ R2, R4, R12, R3 ;  /* 0x0000000c04027223 */ /* 0x008fc80000010003 */
[----:B------:R-:W-:-:S05]  /*0860*/  FFMA.FTZ R3, R5, R13, R2 ;  /* 0x0000000d05037223 */ /* 0x000fca0000010002 */
[----:B------:R-:W-:Y:S04]  /*0870*/  STS [R6], R3 ;  /* 0x0000000306007388 */ /* 0x000fe80000000800 */
[----:B------:R-:W2:Y:S02]  /*0880*/  LDS R9, [R7] ;  /* 0x0000000007097984 */ /* 0x000ea40000000800 */
[----:B--2---:R-:W-:-:S04]  /*0890*/  FFMA.FTZ R4, R4, R13, R9 ;  /* 0x0000000d04047223 */ /* 0x004fc80000010009 */
[----:B------:R-:W-:-:S05]  /*08a0*/  FFMA.FTZ R4, R5, -R12, R4 ;  /* 0x8000000c05047223 */ /* 0x000fca0000010004 */
[----:B------:R2:W-:Y:S01]  /*08b0*/  STS [R7], R4 ;  /* 0x0000000407007388 */ /* 0x0005e20000000800 */
[----:B------:R-:W-:Y:S05]  /*08c0*/  BRA.U UP0, `(.L_x_79) ;  /* 0xfffffffd00c47547 */ /* 0x000fea000b83ffff */
.L_x_78:
[----:B------:R-:W-:Y:S01]  /*08d0*/  BAR.SYNC.DEFER_BLOCKING 0x0 ;  /* 0x0000000000007b1d */ /* 0x000fe20000010000 */
[----:B------:R-:W-:-:S04]  /*08e0*/  USHF.R.U32.HI UR6, URZ, 0x1, UR6 ;  /* 0x00000001ff067899 */ /* 0x000fc80008011606 */
[----:B------:R-:W-:-:S09]  /*08f0*/  UISETP.GT.AND UP0, UPT, UR6, 0x20, UPT ;  /* 0x000000200600788c */ /* 0x000fd2000bf04270 */
[----:B------:R-:W-:Y:S05]  /*0900*/  BRA.U !UP0, `(.L_x_83) ;  /* 0x00000001084c7547 */ /* 0x000fea000b800000 */
.L_x_86:
[----:B------:R-:W-:Y:S01]  /*0910*/  ISETP.LT.U32.AND P0, PT, R0, UR6, PT ;  /* 0x0000000600007c0c */ /* 0x000fe2000bf01070 */
[----:B------:R-:W-:-:S12]  /*0920*/  BSSY.RECONVERGENT B0, `(.L_x_84) ;  /* 0x000000d000007945 */ /* 0x000fd80003800200 */
[----:B---3--:R-:W-:Y:S05]  /*0930*/  @!P0 BRA `(.L_x_85) ;  /* 0x00000000002c8947 */ /* 0x008fea0003800000 */
[----:B------:R-:W-:Y:S01]  /*0940*/  IADD3 R2, PT, PT, R0, UR6, RZ ;  /* 0x0000000600027c10 */ /* 0x000fe2000fffe0ff */
[----:B------:R-:W-:Y:S03]  /*0950*/  LDS R3, [R6] ;  /* 0x0000000006037984 */ /* 0x000fe60000000800 */
[C---:B--2---:R-:W-:Y:S02]  /*0960*/  LEA R4, R2.reuse, UR5, 0x2 ;  /* 0x0000000502047c11 */ /* 0x044fe4000f8e10ff */
[----:B------:R-:W-:-:S04]  /*0970*/  LEA R5, R2, UR10, 0x2 ;  /* 0x0000000a02057c11 */ /* 0x000fc8000f8e10ff */
[----:B------:R-:W2:Y:S02]  /*0980*/  LDS R4, [R4] ;  /* 0x0000000004047984 */ /* 0x000ea40000000800 */
[----:B--2---:R-:W-:-:S05]  /*0990*/  FADD.FTZ R3, R3, R4 ;  /* 0x0000000403037221 */ /* 0x004fca0000010000 */
[----:B------:R-:W-:Y:S04]  /*09a0*/  STS [R6], R3 ;  /* 0x0000000306007388 */ /* 0x000fe80000000800 */
[----:B------:R-:W-:Y:S04]  /*09b0*/  LDS R5, [R5] ;  /* 0x0000000005057984 */ /* 0x000fe80000000800 */
[----:B------:R-:W2:Y:S02]  /*09c0*/  LDS R2, [R7] ;  /* 0x0000000007027984 */ /* 0x000ea40000000800 */
[----:B--2---:R-:W-:-:S05]  /*09d0*/  FADD.FTZ R2, R2, R5 ;  /* 0x0000000502027221 */ /* 0x004fca0000010000 */
[----:B------:R3:W-:Y:S02]  /*09e0*/  STS [R7], R2 ;  /* 0x0000000207007388 */ /* 0x0007e40000000800 */
.L_x_85:
[----:B------:R-:W-:Y:S05]  /*09f0*/  BSYNC.RECONVERGENT B0 ;  /* 0x0000000000007941 */ /* 0x000fea0003800200 */
.L_x_84:
[----:B------:R-:W-:Y:S01]  /*0a00*/  BAR.SYNC.DEFER_BLOCKING 0x0 ;  /* 0x0000000000007b1d */ /* 0x000fe20000010000 */
[----:B------:R-:W-:-:S04]  /*0a10*/  USHF.R.S32.HI UR6, URZ, 0x1, UR6 ;  /* 0x00000001ff067899 */ /* 0x000fc80008011406 */
[----:B------:R-:W-:-:S09]  /*0a20*/  UISETP.GT.AND UP0, UPT, UR6, 0x20, UPT ;  /* 0x000000200600788c */ /* 0x000fd2000bf04270 */
[----:B------:R-:W-:Y:S05]  /*0a30*/  BRA.U UP0, `(.L_x_86) ;  /* 0xfffffffd00b47547 */ /* 0x000fea000b83ffff */
.L_x_83:
[C---:B------:R-:W-:Y:S01]  /*0a40*/  ISETP.GT.U32.AND P0, PT, R0.reuse, 0x1f, PT ;  /* 0x0000001f0000780c */ /* 0x040fe20003f04070 */
[----:B------:R-:W-:Y:S01]  /*0a50*/  BSSY.RECONVERGENT B0, `(.L_x_87) ;  /* 0x0000033000007945 */ /* 0x000fe20003800200 */
[----:B------:R-:W-:-:S11]  /*0a60*/  ISETP.NE.U32.AND P1, PT, R0, RZ, PT ;  /* 0x000000ff0000720c */ /* 0x000fd60003f25070 */
[----:B------:R-:W-:Y:S05]  /*0a70*/  @P0 BRA `(.L_x_88) ;  /* 0x0000000000c00947 */ /* 0x000fea0003800000 */
[----:B------:R-:W-:Y:S04]  /*0a80*/  LDS R0, [R6] ;  /* 0x0000000006007984 */ /* 0x000fe80000000800 */
[----:B------:R-:W4:Y:S02]  /*0a90*/  LDS R3, [R6+0x80] ;  /* 0x0000800006037984 */ /* 0x000f240000000800 */
[----:B----4-:R-:W-:-:S05]  /*0aa0*/  FADD.FTZ R3, R0, R3 ;  /* 0x0000000300037221 */ /* 0x010fca0000010000 */
[----:B------:R-:W-:Y:S04]  /*0ab0*/  STS [R6], R3 ;  /* 0x0000000306007388 */ /* 0x000fe80000000800 */
[----:B------:R-:W-:Y:S04]  /*0ac0*/  LDS R0, [R7] ;  /* 0x0000000007007984 */ /* 0x000fe80000000800 */
[----:B------:R-:W4:Y:S02]  /*0ad0*/  LDS R5, [R7+0x80] ;  /* 0x0000800007057984 */ /* 0x000f240000000800 */
[----:B----4-:R-:W-:-:S05]  /*0ae0*/  FADD.FTZ R0, R0, R5 ;  /* 0x0000000500007221 */ /* 0x010fca0000010000 */
[----:B------:R-:W-:Y:S04]  /*0af0*/  STS [R7], R0 ;  /* 0x0000000007007388 */ /* 0x000fe80000000800 */
[----:B---3--:R-:W-:Y:S04]  /*0b00*/  LDS R2, [R6] ;  /* 0x0000000006027984 */ /* 0x008fe80000000800 */
[----:B------:R-:W3:Y:S02]  /*0b10*/  LDS R5, [R6+0x40] ;  /* 0x0000400006057984 */ /* 0x000ee40000000800 */
[----:B---3--:R-:W-:-:S05]  /*0b20*/  FADD.FTZ R5, R2, R5 ;  /* 0x0000000502057221 */ /* 0x008fca0000010000 */
[----:B------:R-:W-:Y:S04]  /*0b30*/  STS [R6], R5 ;  /* 0x0000000506007388 */ /* 0x000fe80000000800 */
[----:B------:R-:W-:Y:S04]  /*0b40*/  LDS R2, [R7] ;  /* 0x0000000007027984 */ /* 0x000fe80000000800 */
[----:B------:R-:W3:Y:S02]  /*0b50*/  LDS R9, [R7+0x40] ;  /* 0x0000400007097984 */ /* 0x000ee40000000800 */
[----:B---3--:R-:W-:-:S05]  /*0b60*/  FADD.FTZ R2, R2, R9 ;  /* 0x0000000902027221 */ /* 0x008fca0000010000 */
[----:B------:R-:W-:Y:S04]  /*0b70*/  STS [R7], R2 ;  /* 0x0000000207007388 */ /* 0x000fe80000000800 */
[----:B------:R-:W-:Y:S04]  /*0b80*/  LDS R3, [R6] ;  /* 0x0000000006037984 */ /* 0x000fe80000000800 */
[----:B--2---:R-:W2:Y:S02]  /*0b90*/  LDS R4, [R6+0x20] ;  /* 0x0000200006047984 */ /* 0x004ea40000000800 */
[----:B--2---:R-:W-:-:S05]  /*0ba0*/  FADD.FTZ R3, R3, R4 ;  /* 0x0000000403037221 */ /* 0x004fca0000010000 */
[----:B------:R-:W-:Y:S04]  /*0bb0*/  STS [R6], R3 ;  /* 0x0000000306007388 */ /* 0x000fe80000000800 */
[----:B------:R-:W-:Y:S04]  /*0bc0*/  LDS R0, [R7] ;  /* 0x0000000007007984 */ /* 0x000fe80000000800 */
[----:B------:R-:W2:Y:S02]  /*0bd0*/  LDS R9, [R7+0x20] ;  /* 0x0000200007097984 */ /* 0x000ea40000000800 */
        /* <DEDUP_REMOVED lines=25> */
[----:B------:R4:W-:Y:S02]  /*0d70*/  STS [R7], R2 ;  /* 0x0000000207007388 */ /* 0x0009e40000000800 */
.L_x_88:
[----:B------:R-:W-:Y:S05]  /*0d80*/  BSYNC.RECONVERGENT B0 ;  /* 0x0000000000007941 */ /* 0x000fea0003800200 */
.L_x_87:
[----:B------:R-:W-:Y:S05]  /*0d90*/  @P1 EXIT ;  /* 0x000000000000194d */ /* 0x000fea0003800000 */
[----:B---34-:R-:W3:Y:S01]  /*0da0*/  S2R R2, SR_TID.Y ;  /* 0x0000000000027919 */ /* 0x018ee20000002200 */
[----:B------:R-:W4:Y:S01]  /*0db0*/  S2UR UR5, SR_CTAID.Y ;  /* 0x00000000000579c3 */ /* 0x000f220000002600 */
[----:B------:R-:W-:Y:S01]  /*0dc0*/  HFMA2 R11, -RZ, RZ, 0, 0 ;  /* 0x00000000ff0b7431 */ /* 0x000fe200000001ff */
[----:B------:R-:W-:Y:S01]  /*0dd0*/  MOV R13, RZ ;  /* 0x000000ff000d7202 */ /* 0x000fe20000000f00 */
[----:B--2---:R-:W2:Y:S05]  /*0de0*/  S2R R4, SR_CTAID.X ;  /* 0x0000000000047919 */ /* 0x004eaa0000002500 */
[----:B------:R-:W5:Y:S01]  /*0df0*/  LDC R0, c[0x0][0x364] ;  /* 0x0000d900ff007b82 */ /* 0x000f620000000800 */
[----:B------:R-:W0:Y:S01]  /*0e00*/  LDCU UR4, c[0x0][0x370] ;  /* 0x00006e00ff0477ac */ /* 0x000e220008000800 */
[----:B----4-:R-:W-:-:S02]  /*0e10*/  ULOP3.LUT UR5, UR5, 0xffff, URZ, 0xc0, !UPT ;  /* 0x0000ffff05057892 */ /* 0x010fc4000f8ec0ff */
[----:B0-----:R-:W-:Y:S01]  /*0e20*/  ULOP3.LUT UR4, UR4, 0xffff, URZ, 0xc0, !UPT ;  /* 0x0000ffff04047892 */ /* 0x001fe2000f8ec0ff */
[----:B---3--:R-:W-:Y:S02]  /*0e30*/  LOP3.LUT R3, R2, 0xffff, RZ, 0xc0, !PT ;  /* 0x0000ffff02037812 */ /* 0x008fe400078ec0ff */
[----:B-----5:R-:W-:Y:S02]  /*0e40*/  LOP3.LUT R0, R0, 0xffff, RZ, 0xc0, !PT ;  /* 0x0000ffff00007812 */ /* 0x020fe400078ec0ff */
[----:B--2---:R-:W-:Y:S02]  /*0e50*/  LOP3.LUT R9, R4, 0xffff, RZ, 0xc0, !PT ;  /* 0x0000ffff04097812 */ /* 0x004fe400078ec0ff */
[----:B------:R-:W0:Y:S01]  /*0e60*/  LDC.64 R4, c[0x0][0x390] ;  /* 0x0000e400ff047b82 */ /* 0x000e220000000a00 */
[----:B------:R-:W-:-:S04]  /*0e70*/  IMAD R0, R0, UR5, R3 ;  /* 0x0000000500007c24 */ /* 0x000fc8000f8e0203 */
[----:B------:R-:W-:-:S03]  /*0e80*/  IMAD R9, R0, UR4, R9 ;  /* 0x0000000400097c24 */ /* 0x000fc6000f8e0209 */
[----:B------:R-:W2:Y:S02]  /*0e90*/  LDC.64 R2, c[0x0][0x398] ;  /* 0x0000e600ff027b82 */ /* 0x000ea40000000a00 */
[C---:B------:R-:W-:Y:S02]  /*0ea0*/  ISETP.NE.AND P0, PT, R9.reuse, RZ, PT ;  /* 0x000000ff0900720c */ /* 0x040fe40003f05270 */
[----:B------:R-:W-:-:S11]  /*0eb0*/  ISETP.NE.AND P1, PT, R9, RZ, PT ;  /* 0x000000ff0900720c */ /* 0x000fd60003f25270 */
[----:B------:R-:W3:Y:S01]  /*0ec0*/  @!P0 LDS R0, [R6] ;  /* 0x0000000006008984 */ /* 0x000ee20000000800 */
[----:B0-----:R-:W-:-:S04]  /*0ed0*/  @!P0 IMAD.WIDE R4, RZ, 0x8, R4 ;  /* 0x00000008ff048825 */ /* 0x001fc800078e0204 */
[----:B--2---:R-:W-:Y:S01]  /*0ee0*/  @!P0 IMAD.WIDE R2, RZ, 0x8, R2 ;  /* 0x00000008ff028825 */ /* 0x004fe200078e0202 */
[----:B---3--:R-:W0:Y:S08]  /*0ef0*/  @!P0 MUFU.SQRT R0, R0 ;  /* 0x0000000000008308 */ /* 0x008e300000002000 */
[----:B0-----:R-:W0:Y:S02]  /*0f00*/  @!P0 MUFU.RCP R10, R0 ;  /* 0x00000000000a8308 */ /* 0x001e240000001000 */
[----:B0-----:R-:W-:Y:S01]  /*0f10*/  MOV R12, R10 ;  /* 0x0000000a000c7202 */ /* 0x001fe20000000f00 */
[----:B------:R0:W-:Y:S04]  /*0f20*/  @!P0 STG.E.64 desc[UR8][R2.64], R10 ;  /* 0x0000000a02008986 */ /* 0x0001e8000c101b08 */
[----:B------:R0:W-:Y:S01]  /*0f30*/  @!P0 STG.E.64 desc[UR8][R4.64], R12 ;  /* 0x0000000c04008986 */ /* 0x0001e2000c101b08 */
[----:B------:R-:W-:Y:S05]  /*0f40*/  @!P1 EXIT ;  /* 0x000000000000994d */ /* 0x000fea0003800000 */
[----:B-1----:R-:W-:Y:S01]  /*0f50*/  LDS R7, [R7] ;  /* 0x0000000007077984 */ /* 0x002fe20000000800 */
[----:B0-----:R-:W0:Y:S03]  /*0f60*/  LDC.64 R2, c[0x0][0x390] ;  /* 0x0000e400ff027b82 */ /* 0x001e260000000a00 */
[----:B------:R-:W1:Y:S05]  /*0f70*/  LDS R6, [R6] ;  /* 0x0000000006067984 */ /* 0x000e6a0000000800 */
[----:B------:R-:W2:Y:S01]  /*0f80*/  LDC.64 R4, c[0x0][0x398] ;  /* 0x0000e600ff047b82 */ /* 0x000ea20000000a00 */
[----:B0-----:R-:W-:-:S04]  /*0f90*/  IMAD.WIDE R2, R9, 0x8, R2 ;  /* 0x0000000809027825 */ /* 0x001fc800078e0202 */
[----:B--2---:R-:W-:Y:S01]  /*0fa0*/  IMAD.WIDE R4, R9, 0x8, R4 ;  /* 0x0000000809047825 */ /* 0x004fe200078e0204 */
[----:B-1----:R-:W-:Y:S04]  /*0fb0*/  STG.E.64 desc[UR8][R2.64], R6 ;  /* 0x0000000602007986 */ /* 0x002fe8000c101b08 */
[----:B------:R-:W-:Y:S01]  /*0fc0*/  STG.E.64 desc[UR8][R4.64], R6 ;  /* 0x0000000604007986 */ /* 0x000fe2000c101b08 */
[----:B------:R-:W-:Y:S05]  /*0fd0*/  EXIT ;  /* 0x000000000000794d */ /* 0x000fea0003800000 */
.L_x_89:
        /* <DEDUP_REMOVED lines=10> */
.L_x_100:


//--------------------- .nv.shared._Z4multP7complexS0_ii --------------------------
	.section	.nv.shared._Z4multP7complexS0_ii,"aw",@nobits
	.sectionflags	@""
	.align	16
	.zero		1024


//--------------------- .nv.shared.reserved.0     --------------------------
	.section	.nv.shared.reserved.0,"aw",@nobits
	.weak		__nv_reservedSMEM_offset_0_alias
	.size		__nv_reservedSMEM_offset_0_alias, 0, 64
	.other		__nv_reservedSMEM_offset_0_alias,@"STO_CUDA_RESERVED_SHARED STV_DEFAULT"
__nv_reservedSMEM_offset_0_alias:
	.zero		0
	.zero		64


//--------------------- .nv.shared._Z4warmi       --------------------------
	.section	.nv.shared._Z4warmi,"aw",@nobits
	.sectionflags	@""
	.align	16
	.zero		1024


//--------------------- .nv.shared._Z12RowScalarMulP7complexii --------------------------
	.section	.nv.shared._Z12RowScalarMulP7complexii,"aw",@nobits
	.sectionflags	@""
	.align	16
	.zero		1024


//--------------------- .nv.shared._Z17VecMulVechSumMatrP7complexii --------------------------
	.section	.nv.shared._Z17VecMulVechSumMatrP7complexii,"aw",@nobits
	.sectionflags	@""
	.align	16
	.zero		1024


//--------------------- .nv.shared._Z7SetmatLP7complexS0_ii --------------------------
	.section	.nv.shared._Z7SetmatLP7complexS0_ii,"aw",@nobits
	.sectionflags	@""
	.align	16
	.zero		1024


//--------------------- .nv.shared._Z17subMatrixVecScal2P7complexS0_S0_iii --------------------------
	.section	.nv.shared._Z17subMatrixVecScal2P7complexS0_S0_iii,"aw",@nobits
	.sectionflags	@""
	.align	16
	.zero		1024


//--------------------- .nv.shared._Z17subMatrixVecScal1P7complexS0_S0_iii --------------------------
	.section	.nv.shared._Z17subMatrixVecScal1P7complexS0_S0_iii,"aw",@nobits
	.sectionflags	@""
	.align	16
	.zero		1024


//--------------------- .nv.shared._Z16subMatrixVecScalP7complexS0_S0_ii --------------------------
	.section	.nv.shared._Z16subMatrixVecScalP7complexS0_S0_ii,"aw",@nobits
	.sectionflags	@""
	.align	16
.nv.shared._Z16subMatrixVecScalP7complexS0_S0_ii:
	.zero		1056


//--------------------- .nv.shared._Z17sumMatrixColShortPK7complexiPS_ --------------------------
	.section	.nv.shared._Z17sumMatrixColShortPK7complexiPS_,"aw",@nobits
	.sectionflags	@""
	.align	16
	.zero		1024


//--------------------- .nv.shared._Z17sumMatrixRowShortPK7complexiPS_ --------------------------
	.section	.nv.shared._Z17sumMatrixRowShortPK7complexiPS_,"aw",@nobits
	.sectionflags	@""
	.align	16
	.zero		1024


//--------------------- .nv.shared._Z16MatVecMulComplexPK7complexiiPS_S2_ --------------------------
	.section	.nv.shared._Z16MatVecMulComplexPK7complexiiPS_S2_,"aw",@nobits
	.sectionflags	@""
	.align	16
	.zero		1024


//--------------------- .nv.constant0._Z4multP7complexS0_ii --------------------------
	.section	.nv.constant0._Z4multP7complexS0_ii,"a",@progbits
	.sectionflags	@""
	.align	4
.nv.constant0._Z4multP7complexS0_ii:
	.zero		920


//--------------------- .nv.constant0._Z4warmi    --------------------------
	.section	.nv.constant0._Z4warmi,"a",@progbits
	.sectionflags	@""
	.align	4
.nv.constant0._Z4warmi:
	.zero		900


//--------------------- .nv.constant0._Z12RowScalarMulP7complexii --------------------------
	.section	.nv.constant0._Z12RowScalarMulP7complexii,"a",@progbits
	.sectionflags	@""
	.align	4
.nv.constant0._Z12RowScalarMulP7complexii:
	.zero		912


//--------------------- .nv.constant0._Z17VecMulVechSumMatrP7complexii --------------------------
	.section	.nv.constant0._Z17VecMulVechSumMatrP7complexii,"a",@progbits
	.sectionflags	@""
	.align	4
.nv.constant0._Z17VecMulVechSumMatrP7complexii:
	.zero		912


//--------------------- .nv.constant0._Z7SetmatLP7complexS0_ii --------------------------
	.section	.nv.constant0._Z7SetmatLP7complexS0_ii,"a",@progbits
	.sectionflags	@""
	.align	4
.nv.constant0._Z7SetmatLP7complexS0_ii:
	.zero		920


//--------------------- .nv.constant0._Z17subMatrixVecScal2P7complexS0_S0_iii --------------------------
	.section	.nv.constant0._Z17subMatrixVecScal2P7complexS0_S0_iii,"a",@progbits
	.sectionflags	@""
	.align	4
.nv.constant0._Z17subMatrixVecScal2P7complexS0_S0_iii:
	.zero		932


//--------------------- .nv.constant0._Z17subMatrixVecScal1P7complexS0_S0_iii --------------------------
	.section	.nv.constant0._Z17subMatrixVecScal1P7complexS0_S0_iii,"a",@progbits
	.sectionflags	@""
	.align	4
.nv.constant0._Z17subMatrixVecScal1P7complexS0_S0_iii:
	.zero		932


//--------------------- .nv.constant0._Z16subMatrixVecScalP7complexS0_S0_ii --------------------------
	.section	.nv.constant0._Z16subMatrixVecScalP7complexS0_S0_ii,"a",@progbits
	.sectionflags	@""
	.align	4
.nv.constant0._Z16subMatrixVecScalP7complexS0_S0_ii:
	.zero		928


//--------------------- .nv.constant0._Z17sumMatrixColShortPK7complexiPS_ --------------------------
	.section	.nv.constant0._Z17sumMatrixColShortPK7complexiPS_,"a",@progbits
	.sectionflags	@""
	.align	4
.nv.constant0._Z17sumMatrixColShortPK7complexiPS_:
	.zero		920


//--------------------- .nv.constant0._Z17sumMatrixRowShortPK7complexiPS_ --------------------------
	.section	.nv.constant0._Z17sumMatrixRowShortPK7complexiPS_,"a",@progbits
	.sectionflags	@""
	.align	4
.nv.constant0._Z17sumMatrixRowShortPK7complexiPS_:
	.zero		920


//--------------------- .nv.constant0._Z16MatVecMulComplexPK7complexiiPS_S2_ --------------------------
	.section	.nv.constant0._Z16MatVecMulComplexPK7complexiiPS_S2_,"a",@progbits
	.sectionflags	@""
	.align	4
.nv.constant0._Z16MatVecMulComplexPK7complexiiPS_S2_:
	.zero		928


//--------------------- SYMBOLS --------------------------

	.type		.nv.reservedSmem.offset0,@object
	.size		.nv.reservedSmem.offset0,0x4
	.type		.nv.reservedSmem.cap,@object
	.size		.nv.reservedSmem.cap,0x4
